	.target	sm_100a

	.elftype	@"ET_EXEC"


//--------------------- .note.nv.tkinfo           --------------------------
	.section	.note.nv.tkinfo,"",@"SHT_NOTE"
	.sectionflags	@"SHF_NOTE_NV_TKINFO"
	.tkinfo
        /*0018*/ 	.word	0x00000002
        /*0030*/ 	.string	""
        /*0030*/ 	.string	"ptxas"
        /*0030*/ 	.string	"Cuda compilation tools, release 13.0, V13.0.88"
        /*0030*/ 	.string	"Build cuda_13.0.r13.0/compiler.36424714_0"
        /*0030*/ 	.string	"-arch sm_100a -m 64 "



//--------------------- .note.nv.cuinfo           --------------------------
	.section	.note.nv.cuinfo,"",@"SHT_NOTE"
	.sectionflags	@"SHF_NOTE_NV_CUINFO"
        /*0018*/ 	.short	0x0002
        /*001a*/ 	.short	0x0064
        /*001c*/ 	.short	0x0082
	.zero		2


//--------------------- .nv.info                  --------------------------
	.section	.nv.info,"",@"SHT_CUDA_INFO"
	.align	4


	//----- nvinfo : EIATTR_REGCOUNT
	.align		4
        /*0000*/ 	.byte	0x04, 0x2f
        /*0002*/ 	.short	(.L_19 - .L_18)
	.align		4
.L_18:
        /*0004*/ 	.word	index@(_ZN7cutlass13device_kernelINS_4gemm6kernel13GemmUniversalIN4cute5tupleIJiiiiEEENS1_10collective13CollectiveMmaINS1_35MainloopSm100TmaUmmaWarpSpecializedILi5ELi2ELi4ENS5_IJNS4_1CILi1EEESB_SB_EEEEENS5_IJNSA_ILi64EEESE_NSA_ILi128EEEEEEaNS5_IJlSB_lEEEaSH_NS4_8TiledMMAINS4_8MMA_AtomIJNS4_15SM100_MMA_S8_SSIaaiLi64ELi64ELNS4_4UMMA5MajorE0ELSM_0ELNSL_8SaturateE0EEEEEENS4_6LayoutISC_NS5_IJNSA_ILi0EEESR_SR_EEEEENS5_IJNS4_10UnderscoreESU_SU_EEEEENS4_13SM90_TMA_LOADENS4_14ComposedLayoutINS4_7SwizzleILi3ELi4ELi3EEENS4_18smem_ptr_flag_bitsILi8EEENSQ_INS5_IJNSA_ILi8EEESF_EEENS5_IJSF_SB_EEEEEEEvNS4_8identityESX_S17_vS18_EENS_8epilogue10collective18CollectiveEpilogueINS1A_23Sm100TmaWarpSpecializedILi1ELi1ELi32ELb0ELb0EEEJSG_NS5_IJNSQ_ISE_SB_EES1F_EEEaSH_aSH_NS1A_6fusion15FusionCallbacksIS1E_NS1H_17LinearCombinationIaiaiLNS_15FloatRoundStyleE2EEESG_S1G_JEEENS4_5SM1004TMEM4LOAD26SM100_TMEM_LOAD_16dp32b32xESX_NSY_INSZ_ILi2ELi4ELi3EEES12_NSQ_INS5_IJS13_SE_EEENS5_IJSE_SB_EEEEEEENS4_39AutoVectorizingCopyWithAssumedAlignmentILi128EEENS4_14SM90_TMA_STOREES1V_S1X_S1X_EEEvvEEEEvNT_6ParamsE)
        /*0008*/ 	.word	0x0000007b


	//----- nvinfo : EIATTR_FRAME_SIZE
	.align		4
.L_19:
        /*000c*/ 	.byte	0x04, 0x11
        /*000e*/ 	.short	(.L_21 - .L_20)
	.align		4
.L_20:
        /*0010*/ 	.word	index@($__internal_2_$__cuda_sm10x_tcgen05_guardrail_trap_unallocated_columns_being_dealloced)
        /*0014*/ 	.word	0x00000000


	//----- nvinfo : EIATTR_FRAME_SIZE
	.align		4
.L_21:
        /*0018*/ 	.byte	0x04, 0x11
        /*001a*/ 	.short	(.L_23 - .L_22)
	.align		4
.L_22:
        /*001c*/ 	.word	index@($__internal_1_$__cuda_sm10x_tcgen05_guardrail_trap_phase_invalid_during_alloc)
        /*0020*/ 	.word	0x00000000


	//----- nvinfo : EIATTR_FRAME_SIZE
	.align		4
.L_23:
        /*0024*/ 	.byte	0x04, 0x11
        /*0026*/ 	.short	(.L_25 - .L_24)
	.align		4
.L_24:
        /*0028*/ 	.word	index@($__internal_0_$__cuda_sm10x_tcgen05_guardrail_trap_col_being_dealloced_not_returned_by_alloc)
        /*002c*/ 	.word	0x00000000


	//----- nvinfo : EIATTR_FRAME_SIZE
	.align		4
.L_25:
        /*0030*/ 	.byte	0x04, 0x11
        /*0032*/ 	.short	(.L_27 - .L_26)
	.align		4
.L_26:
        /*0034*/ 	.word	index@(_ZN7cutlass13device_kernelINS_4gemm6kernel13GemmUniversalIN4cute5tupleIJiiiiEEENS1_10collective13CollectiveMmaINS1_35MainloopSm100TmaUmmaWarpSpecializedILi5ELi2ELi4ENS5_IJNS4_1CILi1EEESB_SB_EEEEENS5_IJNSA_ILi64EEESE_NSA_ILi128EEEEEEaNS5_IJlSB_lEEEaSH_NS4_8TiledMMAINS4_8MMA_AtomIJNS4_15SM100_MMA_S8_SSIaaiLi64ELi64ELNS4_4UMMA5MajorE0ELSM_0ELNSL_8SaturateE0EEEEEENS4_6LayoutISC_NS5_IJNSA_ILi0EEESR_SR_EEEEENS5_IJNS4_10UnderscoreESU_SU_EEEEENS4_13SM90_TMA_LOADENS4_14ComposedLayoutINS4_7SwizzleILi3ELi4ELi3EEENS4_18smem_ptr_flag_bitsILi8EEENSQ_INS5_IJNSA_ILi8EEESF_EEENS5_IJSF_SB_EEEEEEEvNS4_8identityESX_S17_vS18_EENS_8epilogue10collective18CollectiveEpilogueINS1A_23Sm100TmaWarpSpecializedILi1ELi1ELi32ELb0ELb0EEEJSG_NS5_IJNSQ_ISE_SB_EES1F_EEEaSH_aSH_NS1A_6fusion15FusionCallbacksIS1E_NS1H_17LinearCombinationIaiaiLNS_15FloatRoundStyleE2EEESG_S1G_JEEENS4_5SM1004TMEM4LOAD26SM100_TMEM_LOAD_16dp32b32xESX_NSY_INSZ_ILi2ELi4ELi3EEES12_NSQ_INS5_IJS13_SE_EEENS5_IJSE_SB_EEEEEEENS4_39AutoVectorizingCopyWithAssumedAlignmentILi128EEENS4_14SM90_TMA_STOREES1V_S1X_S1X_EEEvvEEEEvNT_6ParamsE)
        /*0038*/ 	.word	0x00000000


	//----- nvinfo : EIATTR_MIN_STACK_SIZE
	.align		4
.L_27:
        /*003c*/ 	.byte	0x04, 0x12
        /*003e*/ 	.short	(.L_29 - .L_28)
	.align		4
.L_28:
        /*0040*/ 	.word	index@(_ZN7cutlass13device_kernelINS_4gemm6kernel13GemmUniversalIN4cute5tupleIJiiiiEEENS1_10collective13CollectiveMmaINS1_35MainloopSm100TmaUmmaWarpSpecializedILi5ELi2ELi4ENS5_IJNS4_1CILi1EEESB_SB_EEEEENS5_IJNSA_ILi64EEESE_NSA_ILi128EEEEEEaNS5_IJlSB_lEEEaSH_NS4_8TiledMMAINS4_8MMA_AtomIJNS4_15SM100_MMA_S8_SSIaaiLi64ELi64ELNS4_4UMMA5MajorE0ELSM_0ELNSL_8SaturateE0EEEEEENS4_6LayoutISC_NS5_IJNSA_ILi0EEESR_SR_EEEEENS5_IJNS4_10UnderscoreESU_SU_EEEEENS4_13SM90_TMA_LOADENS4_14ComposedLayoutINS4_7SwizzleILi3ELi4ELi3EEENS4_18smem_ptr_flag_bitsILi8EEENSQ_INS5_IJNSA_ILi8EEESF_EEENS5_IJSF_SB_EEEEEEEvNS4_8identityESX_S17_vS18_EENS_8epilogue10collective18CollectiveEpilogueINS1A_23Sm100TmaWarpSpecializedILi1ELi1ELi32ELb0ELb0EEEJSG_NS5_IJNSQ_ISE_SB_EES1F_EEEaSH_aSH_NS1A_6fusion15FusionCallbacksIS1E_NS1H_17LinearCombinationIaiaiLNS_15FloatRoundStyleE2EEESG_S1G_JEEENS4_5SM1004TMEM4LOAD26SM100_TMEM_LOAD_16dp32b32xESX_NSY_INSZ_ILi2ELi4ELi3EEES12_NSQ_INS5_IJS13_SE_EEENS5_IJSE_SB_EEEEEEENS4_39AutoVectorizingCopyWithAssumedAlignmentILi128EEENS4_14SM90_TMA_STOREES1V_S1X_S1X_EEEvvEEEEvNT_6ParamsE)
        /*0044*/ 	.word	0x00000000
.L_29:


//--------------------- .nv.compat                --------------------------
	.section	.nv.compat,"",@"SHT_CUDA_COMPAT_INFO"
	.align	4
        /*0000*/ 	.byte	0x02, 0x09, 0x01, 0x00, 0x02, 0x02, 0x03, 0x00, 0x02, 0x05, 0x06, 0x00, 0x03, 0x07, 0x01, 0x01
        /*0010*/ 	.byte	0x02, 0x03, 0x01, 0x00, 0x02, 0x06, 0x01, 0x00, 0x04, 0x0b, 0x08, 0x00, 0x01, 0x00, 0x00, 0x00
        /*0020*/ 	.byte	0x00, 0x00, 0x00, 0x00


//--------------------- .nv.info._ZN7cutlass13device_kernelINS_4gemm6kernel13GemmUniversalIN4cute5tupleIJiiiiEEENS1_10collective13CollectiveMmaINS1_35MainloopSm100TmaUmmaWarpSpecializedILi5ELi2ELi4ENS5_IJNS4_1CILi1EEESB_SB_EEEEENS5_IJNSA_ILi64EEESE_NSA_ILi128EEEEEEaNS5_IJlSB_lEEEaSH_NS4_8TiledMMAINS4_8MMA_AtomIJNS4_15SM100_MMA_S8_SSIaaiLi64ELi64ELNS4_4UMMA5MajorE0ELSM_0ELNSL_8SaturateE0EEEEEENS4_6LayoutISC_NS5_IJNSA_ILi0EEESR_SR_EEEEENS5_IJNS4_10UnderscoreESU_SU_EEEEENS4_13SM90_TMA_LOADENS4_14ComposedLayoutINS4_7SwizzleILi3ELi4ELi3EEENS4_18smem_ptr_flag_bitsILi8EEENSQ_INS5_IJNSA_ILi8EEESF_EEENS5_IJSF_SB_EEEEEEEvNS4_8identityESX_S17_vS18_EENS_8epilogue10collective18CollectiveEpilogueINS1A_23Sm100TmaWarpSpecializedILi1ELi1ELi32ELb0ELb0EEEJSG_NS5_IJNSQ_ISE_SB_EES1F_EEEaSH_aSH_NS1A_6fusion15FusionCallbacksIS1E_NS1H_17LinearCombinationIaiaiLNS_15FloatRoundStyleE2EEESG_S1G_JEEENS4_5SM1004TMEM4LOAD26SM100_TMEM_LOAD_16dp32b32xESX_NSY_INSZ_ILi2ELi4ELi3EEES12_NSQ_INS5_IJS13_SE_EEENS5_IJSE_SB_EEEEEEENS4_39AutoVectorizingCopyWithAssumedAlignmentILi128EEENS4_14SM90_TMA_STOREES1V_S1X_S1X_EEEvvEEEEvNT_6ParamsE --------------------------
	.section	.nv.info._ZN7cutlass13device_kernelINS_4gemm6kernel13GemmUniversalIN4cute5tupleIJiiiiEEENS1_10collective13CollectiveMmaINS1_35MainloopSm100TmaUmmaWarpSpecializedILi5ELi2ELi4ENS5_IJNS4_1CILi1EEESB_SB_EEEEENS5_IJNSA_ILi64EEESE_NSA_ILi128EEEEEEaNS5_IJlSB_lEEEaSH_NS4_8TiledMMAINS4_8MMA_AtomIJNS4_15SM100_MMA_S8_SSIaaiLi64ELi64ELNS4_4UMMA5MajorE0ELSM_0ELNSL_8SaturateE0EEEEEENS4_6LayoutISC_NS5_IJNSA_ILi0EEESR_SR_EEEEENS5_IJNS4_10UnderscoreESU_SU_EEEEENS4_13SM90_TMA_LOADENS4_14ComposedLayoutINS4_7SwizzleILi3ELi4ELi3EEENS4_18smem_ptr_flag_bitsILi8EEENSQ_INS5_IJNSA_ILi8EEESF_EEENS5_IJSF_SB_EEEEEEEvNS4_8identityESX_S17_vS18_EENS_8epilogue10collective18CollectiveEpilogueINS1A_23Sm100TmaWarpSpecializedILi1ELi1ELi32ELb0ELb0EEEJSG_NS5_IJNSQ_ISE_SB_EES1F_EEEaSH_aSH_NS1A_6fusion15FusionCallbacksIS1E_NS1H_17LinearCombinationIaiaiLNS_15FloatRoundStyleE2EEESG_S1G_JEEENS4_5SM1004TMEM4LOAD26SM100_TMEM_LOAD_16dp32b32xESX_NSY_INSZ_ILi2ELi4ELi3EEES12_NSQ_INS5_IJS13_SE_EEENS5_IJSE_SB_EEEEEEENS4_39AutoVectorizingCopyWithAssumedAlignmentILi128EEENS4_14SM90_TMA_STOREES1V_S1X_S1X_EEEvvEEEEvNT_6ParamsE,"",@"SHT_CUDA_INFO"
	.sectionflags	@""
	.align	4


	//----- nvinfo : EIATTR_CUDA_API_VERSION
	.align		4
        /*0000*/ 	.byte	0x04, 0x37
        /*0002*/ 	.short	(.L_31 - .L_30)
.L_30:
        /*0004*/ 	.word	0x00000082


	//----- nvinfo : EIATTR_KPARAM_INFO
	.align		4
.L_31:
        /*0008*/ 	.byte	0x04, 0x17
        /*000a*/ 	.short	(.L_33 - .L_32)
.L_32:
        /*000c*/ 	.word	0x00000000
        /*0010*/ 	.short	0x0000
        /*0012*/ 	.short	0x0000
        /*0014*/ 	.byte	0x00, 0xf0, 0x01, 0x20


	//----- nvinfo : EIATTR_AT_ENTRY_FRAGMENTS
	.align		4
.L_33:
        /*0018*/ 	.byte	0x04, 0x4f
        /*001a*/ 	.short	(.L_35 - .L_34)


	//   ....[0]....
.L_34:
        /*001c*/ 	.word	0x00000006


	//----- nvinfo : EIATTR_RESERVED_SMEM_USED
	.align		4
.L_35:
        /*0020*/ 	.byte	0x01, 0x41
	.zero		2


	//----- nvinfo : EIATTR_SPARSE_MMA_MASK
	.align		4
        /*0024*/ 	.byte	0x03, 0x50
        /*0026*/ 	.short	0x0000


	//----- nvinfo : EIATTR_TCGEN05_1CTA_USED
	.align		4
        /*0028*/ 	.byte	0x01, 0x51
	.zero		2


	//----- nvinfo : EIATTR_MAXREG_COUNT
	.align		4
        /*002c*/ 	.byte	0x03, 0x1b
        /*002e*/ 	.short	0x00ff


	//----- nvinfo : EIATTR_NUM_BARRIERS
	.align		4
        /*0030*/ 	.byte	0x02, 0x4c
        /*0032*/ 	.byte	0x07
	.zero		1


	//----- nvinfo : EIATTR_EXTERNS
	.align		4
        /*0034*/ 	.byte	0x04, 0x0f
        /*0036*/ 	.short	(.L_37 - .L_36)


	//   ....[0]....
	.align		4
.L_36:
        /*0038*/ 	.word	index@(__assertfail)


	//----- nvinfo : EIATTR_MERCURY_ISA_VERSION
	.align		4
.L_37:
        /*003c*/ 	.byte	0x03, 0x5f
        /*003e*/ 	.short	0x0101


	//----- nvinfo : EIATTR_INT_WARP_WIDE_INSTR_OFFSETS
	.align		4
        /*0040*/ 	.byte	0x04, 0x31
        /*0042*/ 	.short	(.L_39 - .L_38)


	//   ....[0]....
.L_38:
        /*0044*/ 	.word	0x00001d80


	//   ....[1]....
        /*0048*/ 	.word	0x000038c0


	//   ....[2]....
        /*004c*/ 	.word	0x000038e0


	//   ....[3]....
        /*0050*/ 	.word	0x00003910


	//   ....[4]....
        /*0054*/ 	.word	0x00004320


	//   ....[5]....
        /*0058*/ 	.word	0x00004410


	//----- nvinfo : EIATTR_COOP_GROUP_MASK_REGIDS
	.align		4
.L_39:
        /*005c*/ 	.byte	0x04, 0x29
        /*005e*/ 	.short	(.L_41 - .L_40)


	//   ....[0]....
.L_40:
        /*0060*/ 	.word	0xffffffff


	//   ....[1]....
        /*0064*/ 	.word	0xffffffff


	//   ....[2]....
        /*0068*/ 	.word	0xffffffff


	//   ....[3]....
        /*006c*/ 	.word	0xffffffff


	//   ....[4]....
        /*0070*/ 	.word	0xffffffff


	//   ....[5]....
        /*0074*/ 	.word	0xffffffff


	//   ....[6]....
        /*0078*/ 	.word	0xffffffff


	//   ....[7]....
        /*007c*/ 	.word	0xffffffff


	//   ....[8]....
        /*0080*/ 	.word	0xffffffff


	//   ....[9]....
        /*0084*/ 	.word	0xffffffff


	//   ....[10]....
        /*0088*/ 	.word	0xffffffff


	//   ....[11]....
        /*008c*/ 	.word	0xffffffff


	//   ....[12]....
        /*0090*/ 	.word	0xffffffff


	//----- nvinfo : EIATTR_COOP_GROUP_INSTR_OFFSETS
	.align		4
.L_41:
        /*0094*/ 	.byte	0x04, 0x28
        /*0096*/ 	.short	(.L_43 - .L_42)


	//   ....[0]....
.L_42:
        /*0098*/ 	.word	0x00000090


	//   ....[1]....
        /*009c*/ 	.word	0x000004d0


	//   ....[2]....
        /*00a0*/ 	.word	0x00000660


	//   ....[3]....
        /*00a4*/ 	.word	0x000007a0


	//   ....[4]....
        /*00a8*/ 	.word	0x000008a0


	//   ....[5]....
        /*00ac*/ 	.word	0x00000a10


	//   ....[6]....
        /*00b0*/ 	.word	0x00000bb0


	//   ....[7]....
        /*00b4*/ 	.word	0x00001c60


	//   ....[8]....
        /*00b8*/ 	.word	0x00002ad0


	//   ....[9]....
        /*00bc*/ 	.word	0x00002ce0


	//   ....[10]....
        /*00c0*/ 	.word	0x00002d10


	//   ....[11]....
        /*00c4*/ 	.word	0x000037a0


	//   ....[12]....
        /*00c8*/ 	.word	0x000039d0


	//----- nvinfo : EIATTR_VRC_CTA_INIT_COUNT
	.align		4
.L_43:
        /*00cc*/ 	.byte	0x02, 0x4a
        /*00ce*/ 	.byte	0x80
	.zero		1


	//----- nvinfo : EIATTR_SYSCALL_OFFSETS
	.align		4
        /*00d0*/ 	.byte	0x04, 0x46
        /*00d2*/ 	.short	(.L_45 - .L_44)


	//   ....[0]....
.L_44:
        /*00d4*/ 	.word	0x00004e30


	//   ....[1]....
        /*00d8*/ 	.word	0x00004f70


	//   ....[2]....
        /*00dc*/ 	.word	0x000056d0


	//----- nvinfo : EIATTR_MBARRIER_INSTR_OFFSETS
	.align		4
.L_45:
        /*00e0*/ 	.byte	0x04, 0x39
        /*00e2*/ 	.short	(.L_47 - .L_46)


	//   ....[0]....
.L_46:
        /*00e4*/ 	.word	0x000005b0
        /*00e8*/ 	.word	0x000000ff
        /*00ec*/ 	.word	0x00000000
        /*00f0*/ 	.short	0x0100
        /*00f2*/ 	.byte	0x05
	.zero		1


	//   ....[1]....
        /*00f4*/ 	.word	0x000005c0
        /*00f8*/ 	.word	0x000000ff
        /*00fc*/ 	.word	0x00000028
        /*0100*/ 	.short	0x0100
        /*0102*/ 	.byte	0x05
	.zero		1


	//   ....[2]....
        /*0104*/ 	.word	0x000005d0
        /*0108*/ 	.word	0x000000ff
        /*010c*/ 	.word	0x00000008
        /*0110*/ 	.short	0x0100
        /*0112*/ 	.byte	0x05
	.zero		1


	//   ....[3]....
        /*0114*/ 	.word	0x000005e0
        /*0118*/ 	.word	0x000000ff
        /*011c*/ 	.word	0x00000030
        /*0120*/ 	.short	0x0100
        /*0122*/ 	.byte	0x05
	.zero		1


	//   ....[4]....
        /*0124*/ 	.word	0x000005f0
        /*0128*/ 	.word	0x000000ff
        /*012c*/ 	.word	0x00000010
        /*0130*/ 	.short	0x0100
        /*0132*/ 	.byte	0x05
	.zero		1


	//   ....[5]....
        /*0134*/ 	.word	0x00000600
        /*0138*/ 	.word	0x000000ff
        /*013c*/ 	.word	0x00000038
        /*0140*/ 	.short	0x0100
        /*0142*/ 	.byte	0x05
	.zero		1


	//   ....[6]....
        /*0144*/ 	.word	0x00000610
        /*0148*/ 	.word	0x000000ff
        /*014c*/ 	.word	0x00000018
        /*0150*/ 	.short	0x0100
        /*0152*/ 	.byte	0x05
	.zero		1


	//   ....[7]....
        /*0154*/ 	.word	0x00000620
        /*0158*/ 	.word	0x000000ff
        /*015c*/ 	.word	0x00000040
        /*0160*/ 	.short	0x0100
        /*0162*/ 	.byte	0x05
	.zero		1


	//   ....[8]....
        /*0164*/ 	.word	0x00000630
        /*0168*/ 	.word	0x000000ff
        /*016c*/ 	.word	0x00000020
        /*0170*/ 	.short	0x0100
        /*0172*/ 	.byte	0x05
	.zero		1


	//   ....[9]....
        /*0174*/ 	.word	0x00000640
        /*0178*/ 	.word	0x000000ff
        /*017c*/ 	.word	0x00000048
        /*0180*/ 	.short	0x0100
        /*0182*/ 	.byte	0x05
	.zero		1


	//   ....[10]....
        /*0184*/ 	.word	0x00000770
        /*0188*/ 	.word	0x000000ff
        /*018c*/ 	.word	0x00000050
        /*0190*/ 	.short	0x0100
        /*0192*/ 	.byte	0x06
	.zero		1


	//   ....[11]....
        /*0194*/ 	.word	0x00000780
        /*0198*/ 	.word	0x000000ff
        /*019c*/ 	.word	0x00000058
        /*01a0*/ 	.short	0x0100
        /*01a2*/ 	.byte	0x06
	.zero		1


	//   ....[12]....
        /*01a4*/ 	.word	0x00000870
        /*01a8*/ 	.word	0x000000ff
        /*01ac*/ 	.word	0x00000060
        /*01b0*/ 	.short	0x0100
        /*01b2*/ 	.byte	0x05
	.zero		1


	//   ....[13]....
        /*01b4*/ 	.word	0x00000880
        /*01b8*/ 	.word	0x000000ff
        /*01bc*/ 	.word	0x00000068
        /*01c0*/ 	.short	0x0100
        /*01c2*/ 	.byte	0x05
	.zero		1


	//   ....[14]....
        /*01c4*/ 	.word	0x000009c0
        /*01c8*/ 	.word	0x000000ff
        /*01cc*/ 	.word	0x00000070
        /*01d0*/ 	.short	0x0100
        /*01d2*/ 	.byte	0x05
	.zero		1


	//   ....[15]....
        /*01d4*/ 	.word	0x000009d0
        /*01d8*/ 	.word	0x000000ff
        /*01dc*/ 	.word	0x00000080
        /*01e0*/ 	.short	0x0100
        /*01e2*/ 	.byte	0x05
	.zero		1


	//   ....[16]....
        /*01e4*/ 	.word	0x000009e0
        /*01e8*/ 	.word	0x000000ff
        /*01ec*/ 	.word	0x00000078
        /*01f0*/ 	.short	0x0100
        /*01f2*/ 	.byte	0x05
	.zero		1


	//   ....[17]....
        /*01f4*/ 	.word	0x000009f0
        /*01f8*/ 	.word	0x000000ff
        /*01fc*/ 	.word	0x00000088
        /*0200*/ 	.short	0x0100
        /*0202*/ 	.byte	0x05
	.zero		1


	//   ....[18]....
        /*0204*/ 	.word	0x00000b20
        /*0208*/ 	.word	0x000000ff
        /*020c*/ 	.word	0x00000090
        /*0210*/ 	.short	0x0100
        /*0212*/ 	.byte	0x06
	.zero		1


	//   ....[19]....
        /*0214*/ 	.word	0x00000b30
        /*0218*/ 	.word	0x000000ff
        /*021c*/ 	.word	0x000000b0
        /*0220*/ 	.short	0x0100
        /*0222*/ 	.byte	0x06
	.zero		1


	//   ....[20]....
        /*0224*/ 	.word	0x00000b40
        /*0228*/ 	.word	0x000000ff
        /*022c*/ 	.word	0x00000098
        /*0230*/ 	.short	0x0100
        /*0232*/ 	.byte	0x06
	.zero		1


	//   ....[21]....
        /*0234*/ 	.word	0x00000b50
        /*0238*/ 	.word	0x000000ff
        /*023c*/ 	.word	0x000000b8
        /*0240*/ 	.short	0x0100
        /*0242*/ 	.byte	0x06
	.zero		1


	//   ....[22]....
        /*0244*/ 	.word	0x00000b60
        /*0248*/ 	.word	0x000000ff
        /*024c*/ 	.word	0x000000a0
        /*0250*/ 	.short	0x0100
        /*0252*/ 	.byte	0x06
	.zero		1


	//   ....[23]....
        /*0254*/ 	.word	0x00000b70
        /*0258*/ 	.word	0x000000ff
        /*025c*/ 	.word	0x000000c0
        /*0260*/ 	.short	0x0100
        /*0262*/ 	.byte	0x06
	.zero		1


	//   ....[24]....
        /*0264*/ 	.word	0x00000b80
        /*0268*/ 	.word	0x000000ff
        /*026c*/ 	.word	0x000000a8
        /*0270*/ 	.short	0x0100
        /*0272*/ 	.byte	0x06
	.zero		1


	//   ....[25]....
        /*0274*/ 	.word	0x00000b90
        /*0278*/ 	.word	0x000000ff
        /*027c*/ 	.word	0x000000c8
        /*0280*/ 	.short	0x0100
        /*0282*/ 	.byte	0x06
	.zero		1


	//   ....[26]....
        /*0284*/ 	.word	0x00000c80
        /*0288*/ 	.word	0x000000ff
        /*028c*/ 	.word	0x000000d0
        /*0290*/ 	.short	0x0100
        /*0292*/ 	.byte	0x05
	.zero		1


	//   ....[27]....
        /*0294*/ 	.word	0x00000c90
        /*0298*/ 	.word	0x000000ff
        /*029c*/ 	.word	0x000000e0
        /*02a0*/ 	.short	0x0100
        /*02a2*/ 	.byte	0x05
	.zero		1


	//   ....[28]....
        /*02a4*/ 	.word	0x00000ca0
        /*02a8*/ 	.word	0x000000ff
        /*02ac*/ 	.word	0x000000d8
        /*02b0*/ 	.short	0x0100
        /*02b2*/ 	.byte	0x05
	.zero		1


	//   ....[29]....
        /*02b4*/ 	.word	0x00000cb0
        /*02b8*/ 	.word	0x000000ff
        /*02bc*/ 	.word	0x000000e8
        /*02c0*/ 	.short	0x0100
        /*02c2*/ 	.byte	0x05
	.zero		1


	//   ....[30]....
        /*02c4*/ 	.word	0x00001580
        /*02c8*/ 	.word	0x00000003
        /*02cc*/ 	.word	0x000000e0
        /*02d0*/ 	.short	0x010a
        /*02d2*/ 	.byte	0xff
	.zero		1


	//   ....[31]....
        /*02d4*/ 	.word	0x000015b0
        /*02d8*/ 	.word	0x00000003
        /*02dc*/ 	.word	0x000000d0
        /*02e0*/ 	.short	0x0101
        /*02e2*/ 	.byte	0xff
	.zero		1


	//   ....[32]....
        /*02e4*/ 	.word	0x00001680
        /*02e8*/ 	.word	0x000000ff
        /*02ec*/ 	.word	0x00000028
        /*02f0*/ 	.short	0x010a
        /*02f2*/ 	.byte	0x08
	.zero		1


	//   ....[33]....
        /*02f4*/ 	.word	0x00001720
        /*02f8*/ 	.word	0x000000ff
        /*02fc*/ 	.word	0x00000028
        /*0300*/ 	.short	0x010a
        /*0302*/ 	.byte	0x21
	.zero		1


	//   ....[34]....
        /*0304*/ 	.word	0x00001880
        /*0308*/ 	.word	0x000000ff
        /*030c*/ 	.word	0x00000028
        /*0310*/ 	.short	0x010a
        /*0312*/ 	.byte	0x08
	.zero		1


	//   ....[35]....
        /*0314*/ 	.word	0x00001970
        /*0318*/ 	.word	0x000000ff
        /*031c*/ 	.word	0x00000068
        /*0320*/ 	.short	0x0101
        /*0322*/ 	.byte	0x04
	.zero		1


	//   ....[36]....
        /*0324*/ 	.word	0x00001990
        /*0328*/ 	.word	0x000000ff
        /*032c*/ 	.word	0x00000028
        /*0330*/ 	.short	0x010a
        /*0332*/ 	.byte	0x08
	.zero		1


	//   ....[37]....
        /*0334*/ 	.word	0x00001a10
        /*0338*/ 	.word	0x000000ff
        /*033c*/ 	.word	0x00000028
        /*0340*/ 	.short	0x010a
        /*0342*/ 	.byte	0x11
	.zero		1


	//   ....[38]....
        /*0344*/ 	.word	0x00001b70
        /*0348*/ 	.word	0x000000ff
        /*034c*/ 	.word	0x00000028
        /*0350*/ 	.short	0x010a
        /*0352*/ 	.byte	0x08
	.zero		1


	//   ....[39]....
        /*0354*/ 	.word	0x00001c90
        /*0358*/ 	.word	0x00000002
        /*035c*/ 	.word	0x00000070
        /*0360*/ 	.short	0x010a
        /*0362*/ 	.byte	0xff
	.zero		1


	//   ....[40]....
        /*0364*/ 	.word	0x00001d50
        /*0368*/ 	.word	0x00000002
        /*036c*/ 	.word	0x00000000
        /*0370*/ 	.short	0x0101
        /*0372*/ 	.byte	0xff
	.zero		1


	//   ....[41]....
        /*0374*/ 	.word	0x000022b0
        /*0378*/ 	.word	0x000000ff
        /*037c*/ 	.word	0x00000000
        /*0380*/ 	.short	0x010a
        /*0382*/ 	.byte	0x05
	.zero		1


	//   ....[42]....
        /*0384*/ 	.word	0x00002340
        /*0388*/ 	.word	0x000000ff
        /*038c*/ 	.word	0x00000000
        /*0390*/ 	.short	0x010a
        /*0392*/ 	.byte	0x05
	.zero		1


	//   ....[43]....
        /*0394*/ 	.word	0x000023d0
        /*0398*/ 	.word	0x000000ff
        /*039c*/ 	.word	0x00000000
        /*03a0*/ 	.short	0x010a
        /*03a2*/ 	.byte	0x05
	.zero		1


	//   ....[44]....
        /*03a4*/ 	.word	0x00002460
        /*03a8*/ 	.word	0x000000ff
        /*03ac*/ 	.word	0x00000000
        /*03b0*/ 	.short	0x010a
        /*03b2*/ 	.byte	0x05
	.zero		1


	//   ....[45]....
        /*03b4*/ 	.word	0x00002500
        /*03b8*/ 	.word	0x00000000
        /*03bc*/ 	.word	0x00000000
        /*03c0*/ 	.short	0x010a
        /*03c2*/ 	.byte	0xff
	.zero		1


	//   ....[46]....
        /*03c4*/ 	.word	0x00002620
        /*03c8*/ 	.word	0x00000000
        /*03cc*/ 	.word	0x000000d0
        /*03d0*/ 	.short	0x010a
        /*03d2*/ 	.byte	0xff
	.zero		1


	//   ....[47]....
        /*03d4*/ 	.word	0x00002680
        /*03d8*/ 	.word	0x00000004
        /*03dc*/ 	.word	0x00000000
        /*03e0*/ 	.short	0x0101
        /*03e2*/ 	.byte	0xff
	.zero		1


	//   ....[48]....
        /*03e4*/ 	.word	0x000026a0
        /*03e8*/ 	.word	0x000000ff
        /*03ec*/ 	.word	0x00000080
        /*03f0*/ 	.short	0x010a
        /*03f2*/ 	.byte	0x05
	.zero		1


	//   ....[49]....
        /*03f4*/ 	.word	0x000027c0
        /*03f8*/ 	.word	0x00000000
        /*03fc*/ 	.word	0x00000070
        /*0400*/ 	.short	0x010a
        /*0402*/ 	.byte	0xff
	.zero		1


	//   ....[50]....
        /*0404*/ 	.word	0x000028d0
        /*0408*/ 	.word	0x00000000
        /*040c*/ 	.word	0x00000000
        /*0410*/ 	.short	0x0101
        /*0412*/ 	.byte	0xff
	.zero		1


	//   ....[51]....
        /*0414*/ 	.word	0x00002960
        /*0418*/ 	.word	0x000000ff
        /*041c*/ 	.word	0x00000080
        /*0420*/ 	.short	0x0106
        /*0422*/ 	.byte	0x05
	.zero		1


	//   ....[52]....
        /*0424*/ 	.word	0x00002980
        /*0428*/ 	.word	0x000000ff
        /*042c*/ 	.word	0x00000080
        /*0430*/ 	.short	0x010a
        /*0432*/ 	.byte	0x05
	.zero		1


	//   ....[53]....
        /*0434*/ 	.word	0x00002a10
        /*0438*/ 	.word	0x000000ff
        /*043c*/ 	.word	0x00000080
        /*0440*/ 	.short	0x0106
        /*0442*/ 	.byte	0x04
	.zero		1


	//   ....[54]....
        /*0444*/ 	.word	0x00002a50
        /*0448*/ 	.word	0x00000000
        /*044c*/ 	.word	0x00000080
        /*0450*/ 	.short	0x010a
        /*0452*/ 	.byte	0xff
	.zero		1


	//   ....[55]....
        /*0454*/ 	.word	0x00002f90
        /*0458*/ 	.word	0x00000000
        /*045c*/ 	.word	0x00000070
        /*0460*/ 	.short	0x010a
        /*0462*/ 	.byte	0xff
	.zero		1


	//   ....[56]....
        /*0464*/ 	.word	0x00003090
        /*0468*/ 	.word	0x00000003
        /*046c*/ 	.word	0x00000000
        /*0470*/ 	.short	0x0101
        /*0472*/ 	.byte	0xff
	.zero		1


	//   ....[57]....
        /*0474*/ 	.word	0x000030a0
        /*0478*/ 	.word	0x000000ff
        /*047c*/ 	.word	0x00000000
        /*0480*/ 	.short	0x010a
        /*0482*/ 	.byte	0x06
	.zero		1


	//   ....[58]....
        /*0484*/ 	.word	0x00003120
        /*0488*/ 	.word	0x000000ff
        /*048c*/ 	.word	0x000000b0
        /*0490*/ 	.short	0x010a
        /*0492*/ 	.byte	0x07
	.zero		1


	//   ....[59]....
        /*0494*/ 	.word	0x00003200
        /*0498*/ 	.word	0x000000ff
        /*049c*/ 	.word	0x00000000
        /*04a0*/ 	.short	0x010a
        /*04a2*/ 	.byte	0x06
	.zero		1


	//   ....[60]....
        /*04a4*/ 	.word	0x00003330
        /*04a8*/ 	.word	0x000000ff
        /*04ac*/ 	.word	0x00000000
        /*04b0*/ 	.short	0x010a
        /*04b2*/ 	.byte	0x1a
	.zero		1


	//   ....[61]....
        /*04b4*/ 	.word	0x000035d0
        /*04b8*/ 	.word	0x000000ff
        /*04bc*/ 	.word	0x00000000
        /*04c0*/ 	.short	0x010a
        /*04c2*/ 	.byte	0x06
	.zero		1


	//   ....[62]....
        /*04c4*/ 	.word	0x00003660
        /*04c8*/ 	.word	0x000000ff
        /*04cc*/ 	.word	0x00000000
        /*04d0*/ 	.short	0x010a
        /*04d2*/ 	.byte	0x06
	.zero		1


	//   ....[63]....
        /*04d4*/ 	.word	0x000036f0
        /*04d8*/ 	.word	0x000000ff
        /*04dc*/ 	.word	0x00000000
        /*04e0*/ 	.short	0x010a
        /*04e2*/ 	.byte	0x06
	.zero		1


	//   ....[64]....
        /*04e4*/ 	.word	0x00003780
        /*04e8*/ 	.word	0x000000ff
        /*04ec*/ 	.word	0x00000000
        /*04f0*/ 	.short	0x010a
        /*04f2*/ 	.byte	0x07
	.zero		1


	//   ....[65]....
        /*04f4*/ 	.word	0x00003bc0
        /*04f8*/ 	.word	0x00000000
        /*04fc*/ 	.word	0x00000070
        /*0500*/ 	.short	0x010a
        /*0502*/ 	.byte	0xff
	.zero		1


	//   ....[66]....
        /*0504*/ 	.word	0x00003cb0
        /*0508*/ 	.word	0x00000000
        /*050c*/ 	.word	0x00000000
        /*0510*/ 	.short	0x0101
        /*0512*/ 	.byte	0xff
	.zero		1


	//   ....[67]....
        /*0514*/ 	.word	0x00003fd0
        /*0518*/ 	.word	0x000000ff
        /*051c*/ 	.word	0x00000068
        /*0520*/ 	.short	0x010a
        /*0522*/ 	.byte	0x06
	.zero		1


	//   ....[68]....
        /*0524*/ 	.word	0x00004150
        /*0528*/ 	.word	0x000000ff
        /*052c*/ 	.word	0x00000058
        /*0530*/ 	.short	0x010a
        /*0532*/ 	.byte	0x06
	.zero		1


	//   ....[69]....
        /*0534*/ 	.word	0x00004480
        /*0538*/ 	.word	0x000000ff
        /*053c*/ 	.word	0x00000050
        /*0540*/ 	.short	0x010b
        /*0542*/ 	.byte	0x06
	.zero		1


	//   ....[70]....
        /*0544*/ 	.word	0x000044a0
        /*0548*/ 	.word	0x000000ff
        /*054c*/ 	.word	0x00000000
        /*0550*/ 	.short	0x0101
        /*0552*/ 	.byte	0x25
	.zero		1


	//   ....[71]....
        /*0554*/ 	.word	0x000044e0
        /*0558*/ 	.word	0x00000000
        /*055c*/ 	.word	0x00000058
        /*0560*/ 	.short	0x010a
        /*0562*/ 	.byte	0xff
	.zero		1


	//   ....[72]....
        /*0564*/ 	.word	0x00004840
        /*0568*/ 	.word	0x00000000
        /*056c*/ 	.word	0x00000070
        /*0570*/ 	.short	0x010a
        /*0572*/ 	.byte	0xff
	.zero		1


	//   ....[73]....
        /*0574*/ 	.word	0x00004950
        /*0578*/ 	.word	0x00000000
        /*057c*/ 	.word	0x00000000
        /*0580*/ 	.short	0x0101
        /*0582*/ 	.byte	0xff
	.zero		1


	//   ....[74]....
        /*0584*/ 	.word	0x00005300
        /*0588*/ 	.word	0x000000ff
        /*058c*/ 	.word	0x00000050
        /*0590*/ 	.short	0x010a
        /*0592*/ 	.byte	0x2b
	.zero		1


	//   ....[75]....
        /*0594*/ 	.word	0x00005320
        /*0598*/ 	.word	0x0000005c
        /*059c*/ 	.word	0x00000090
        /*05a0*/ 	.short	0x010a
        /*05a2*/ 	.byte	0xff
	.zero		1


	//   ....[76]....
        /*05a4*/ 	.word	0x00005470
        /*05a8*/ 	.word	0x000000ff
        /*05ac*/ 	.word	0x00000050
        /*05b0*/ 	.short	0x010a
        /*05b2*/ 	.byte	0x2b
	.zero		1


	//   ....[77]....
        /*05b4*/ 	.word	0x00005550
        /*05b8*/ 	.word	0x000000ff
        /*05bc*/ 	.word	0x00000000
        /*05c0*/ 	.short	0x0101
        /*05c2*/ 	.byte	0x04
	.zero		1


	//   ....[78]....
        /*05c4*/ 	.word	0x000055b0
        /*05c8*/ 	.word	0x0000005c
        /*05cc*/ 	.word	0x00000090
        /*05d0*/ 	.short	0x010a
        /*05d2*/ 	.byte	0xff
	.zero		1


	//   ....[79]....
        /*05d4*/ 	.word	0x00005910
        /*05d8*/ 	.word	0x000000ff
        /*05dc*/ 	.word	0x00000000
        /*05e0*/ 	.short	0x0101
        /*05e2*/ 	.byte	0x05
	.zero		1


	//   ....[80]....
        /*05e4*/ 	.word	0x00006280
        /*05e8*/ 	.word	0x00000003
        /*05ec*/ 	.word	0x000000e0
        /*05f0*/ 	.short	0x010a
        /*05f2*/ 	.byte	0xff
	.zero		1


	//   ....[81]....
        /*05f4*/ 	.word	0x000062e0
        /*05f8*/ 	.word	0x00000002
        /*05fc*/ 	.word	0x00000028
        /*0600*/ 	.short	0x010a
        /*0602*/ 	.byte	0xff
	.zero		1


	//   ....[82]....
        /*0604*/ 	.word	0x00006340
        /*0608*/ 	.word	0x00000002
        /*060c*/ 	.word	0x00000028
        /*0610*/ 	.short	0x010a
        /*0612*/ 	.byte	0xff
	.zero		1


	//   ....[83]....
        /*0614*/ 	.word	0x00006390
        /*0618*/ 	.word	0x00000002
        /*061c*/ 	.word	0x00000070
        /*0620*/ 	.short	0x010a
        /*0622*/ 	.byte	0xff
	.zero		1


	//   ....[84]....
        /*0624*/ 	.word	0x000063f0
        /*0628*/ 	.word	0x00000000
        /*062c*/ 	.word	0x00000000
        /*0630*/ 	.short	0x010a
        /*0632*/ 	.byte	0xff
	.zero		1


	//   ....[85]....
        /*0634*/ 	.word	0x00006450
        /*0638*/ 	.word	0x00000000
        /*063c*/ 	.word	0x00000000
        /*0640*/ 	.short	0x010a
        /*0642*/ 	.byte	0xff
	.zero		1


	//   ....[86]....
        /*0644*/ 	.word	0x000064b0
        /*0648*/ 	.word	0x00000000
        /*064c*/ 	.word	0x00000000
        /*0650*/ 	.short	0x010a
        /*0652*/ 	.byte	0xff
	.zero		1


	//   ....[87]....
        /*0654*/ 	.word	0x00006510
        /*0658*/ 	.word	0x00000000
        /*065c*/ 	.word	0x00000000
        /*0660*/ 	.short	0x010a
        /*0662*/ 	.byte	0xff
	.zero		1


	//   ....[88]....
        /*0664*/ 	.word	0x00006560
        /*0668*/ 	.word	0x00000000
        /*066c*/ 	.word	0x000000d0
        /*0670*/ 	.short	0x010a
        /*0672*/ 	.byte	0xff
	.zero		1


	//   ....[89]....
        /*0674*/ 	.word	0x000065c0
        /*0678*/ 	.word	0x00000000
        /*067c*/ 	.word	0x00000080
        /*0680*/ 	.short	0x010a
        /*0682*/ 	.byte	0xff
	.zero		1


	//   ....[90]....
        /*0684*/ 	.word	0x00006610
        /*0688*/ 	.word	0x00000000
        /*068c*/ 	.word	0x00000070
        /*0690*/ 	.short	0x010a
        /*0692*/ 	.byte	0xff
	.zero		1


	//   ....[91]....
        /*0694*/ 	.word	0x00006670
        /*0698*/ 	.word	0x00000000
        /*069c*/ 	.word	0x00000080
        /*06a0*/ 	.short	0x010a
        /*06a2*/ 	.byte	0xff
	.zero		1


	//   ....[92]....
        /*06a4*/ 	.word	0x000066c0
        /*06a8*/ 	.word	0x00000000
        /*06ac*/ 	.word	0x00000070
        /*06b0*/ 	.short	0x010a
        /*06b2*/ 	.byte	0xff
	.zero		1


	//   ....[93]....
        /*06b4*/ 	.word	0x00006720
        /*06b8*/ 	.word	0x00000003
        /*06bc*/ 	.word	0x000000b0
        /*06c0*/ 	.short	0x010a
        /*06c2*/ 	.byte	0xff
	.zero		1


	//   ....[94]....
        /*06c4*/ 	.word	0x00006780
        /*06c8*/ 	.word	0x00000000
        /*06cc*/ 	.word	0x00000000
        /*06d0*/ 	.short	0x010a
        /*06d2*/ 	.byte	0xff
	.zero		1


	//   ....[95]....
        /*06d4*/ 	.word	0x000067e0
        /*06d8*/ 	.word	0x00000000
        /*06dc*/ 	.word	0x00000000
        /*06e0*/ 	.short	0x010a
        /*06e2*/ 	.byte	0xff
	.zero		1


	//   ....[96]....
        /*06e4*/ 	.word	0x00006840
        /*06e8*/ 	.word	0x00000000
        /*06ec*/ 	.word	0x00000000
        /*06f0*/ 	.short	0x010a
        /*06f2*/ 	.byte	0xff
	.zero		1


	//   ....[97]....
        /*06f4*/ 	.word	0x000068a0
        /*06f8*/ 	.word	0x00000000
        /*06fc*/ 	.word	0x00000000
        /*0700*/ 	.short	0x010a
        /*0702*/ 	.byte	0xff
	.zero		1


	//   ....[98]....
        /*0704*/ 	.word	0x00006900
        /*0708*/ 	.word	0x00000000
        /*070c*/ 	.word	0x00000000
        /*0710*/ 	.short	0x010a
        /*0712*/ 	.byte	0xff
	.zero		1


	//   ....[99]....
        /*0714*/ 	.word	0x00006950
        /*0718*/ 	.word	0x00000000
        /*071c*/ 	.word	0x00000070
        /*0720*/ 	.short	0x010a
        /*0722*/ 	.byte	0xff
	.zero		1


	//   ....[100]....
        /*0724*/ 	.word	0x000069b0
        /*0728*/ 	.word	0x00000000
        /*072c*/ 	.word	0x00000068
        /*0730*/ 	.short	0x010a
        /*0732*/ 	.byte	0xff
	.zero		1


	//   ....[101]....
        /*0734*/ 	.word	0x00006a10
        /*0738*/ 	.word	0x00000003
        /*073c*/ 	.word	0x00000058
        /*0740*/ 	.short	0x010a
        /*0742*/ 	.byte	0xff
	.zero		1


	//   ....[102]....
        /*0744*/ 	.word	0x00006a60
        /*0748*/ 	.word	0x00000000
        /*074c*/ 	.word	0x00000070
        /*0750*/ 	.short	0x010a
        /*0752*/ 	.byte	0xff
	.zero		1


	//   ....[103]....
        /*0754*/ 	.word	0x00006ac0
        /*0758*/ 	.word	0x00000000
        /*075c*/ 	.word	0x00000050
        /*0760*/ 	.short	0x010a
        /*0762*/ 	.byte	0xff
	.zero		1


	//   ....[104]....
        /*0764*/ 	.word	0x00006b10
        /*0768*/ 	.word	0x0000005c
        /*076c*/ 	.word	0x00000090
        /*0770*/ 	.short	0x010a
        /*0772*/ 	.byte	0xff
	.zero		1


	//----- nvinfo : EIATTR_NUM_MBARRIERS
	.align		4
.L_47:
        /*0774*/ 	.byte	0x03, 0x38
        /*0776*/ 	.short	0x001e


	//----- nvinfo : EIATTR_EXIT_INSTR_OFFSETS
	.align		4
        /*0778*/ 	.byte	0x04, 0x1c
        /*077a*/ 	.short	(.L_49 - .L_48)


	//   ....[0]....
.L_48:
        /*077c*/ 	.word	0x00002530


	//   ....[1]....
        /*0780*/ 	.word	0x00002a20


	//   ....[2]....
        /*0784*/ 	.word	0x00002a80


	//   ....[3]....
        /*0788*/ 	.word	0x000039e0


	//   ....[4]....
        /*078c*/ 	.word	0x00004510


	//   ....[5]....
        /*0790*/ 	.word	0x00004550


	//   ....[6]....
        /*0794*/ 	.word	0x00006270


	//----- nvinfo : EIATTR_MAX_THREADS
	.align		4
.L_49:
        /*0798*/ 	.byte	0x04, 0x05
        /*079a*/ 	.short	(.L_51 - .L_50)
.L_50:
        /*079c*/ 	.word	0x00000100
        /*07a0*/ 	.word	0x00000001
        /*07a4*/ 	.word	0x00000001


	//----- nvinfo : EIATTR_CRS_STACK_SIZE
	.align		4
.L_51:
        /*07a8*/ 	.byte	0x04, 0x1e
        /*07aa*/ 	.short	(.L_53 - .L_52)
.L_52:
        /*07ac*/ 	.word	0x00000000


	//----- nvinfo : EIATTR_CBANK_PARAM_SIZE
	.align		4
.L_53:
        /*07b0*/ 	.byte	0x03, 0x19
        /*07b2*/ 	.short	0x0800


	//----- nvinfo : EIATTR_PARAM_CBANK
	.align		4
        /*07b4*/ 	.byte	0x04, 0x0a
        /*07b6*/ 	.short	(.L_55 - .L_54)
	.align		4
.L_54:
        /*07b8*/ 	.word	index@(.nv.constant0._ZN7cutlass13device_kernelINS_4gemm6kernel13GemmUniversalIN4cute5tupleIJiiiiEEENS1_10collective13CollectiveMmaINS1_35MainloopSm100TmaUmmaWarpSpecializedILi5ELi2ELi4ENS5_IJNS4_1CILi1EEESB_SB_EEEEENS5_IJNSA_ILi64EEESE_NSA_ILi128EEEEEEaNS5_IJlSB_lEEEaSH_NS4_8TiledMMAINS4_8MMA_AtomIJNS4_15SM100_MMA_S8_SSIaaiLi64ELi64ELNS4_4UMMA5MajorE0ELSM_0ELNSL_8SaturateE0EEEEEENS4_6LayoutISC_NS5_IJNSA_ILi0EEESR_SR_EEEEENS5_IJNS4_10UnderscoreESU_SU_EEEEENS4_13SM90_TMA_LOADENS4_14ComposedLayoutINS4_7SwizzleILi3ELi4ELi3EEENS4_18smem_ptr_flag_bitsILi8EEENSQ_INS5_IJNSA_ILi8EEESF_EEENS5_IJSF_SB_EEEEEEEvNS4_8identityESX_S17_vS18_EENS_8epilogue10collective18CollectiveEpilogueINS1A_23Sm100TmaWarpSpecializedILi1ELi1ELi32ELb0ELb0EEEJSG_NS5_IJNSQ_ISE_SB_EES1F_EEEaSH_aSH_NS1A_6fusion15FusionCallbacksIS1E_NS1H_17LinearCombinationIaiaiLNS_15FloatRoundStyleE2EEESG_S1G_JEEENS4_5SM1004TMEM4LOAD26SM100_TMEM_LOAD_16dp32b32xESX_NSY_INSZ_ILi2ELi4ELi3EEES12_NSQ_INS5_IJS13_SE_EEENS5_IJSE_SB_EEEEEEENS4_39AutoVectorizingCopyWithAssumedAlignmentILi128EEENS4_14SM90_TMA_STOREES1V_S1X_S1X_EEEvvEEEEvNT_6ParamsE)
        /*07bc*/ 	.short	0x0380
        /*07be*/ 	.short	0x0800


	//----- nvinfo : EIATTR_SW_WAR
	.align		4
.L_55:
        /*07c0*/ 	.byte	0x04, 0x36
        /*07c2*/ 	.short	(.L_57 - .L_56)
.L_56:
        /*07c4*/ 	.word	0x00000008
.L_57:


//--------------------- .nv.callgraph             --------------------------
	.section	.nv.callgraph,"",@"SHT_CUDA_CALLGRAPH"
	.align	4
	.sectionentsize	8
	.align		4
        /*0000*/ 	.word	0x00000000
	.align		4
        /*0004*/ 	.word	0xffffffff
	.align		4
        /*0008*/ 	.word	index@(_ZN7cutlass13device_kernelINS_4gemm6kernel13GemmUniversalIN4cute5tupleIJiiiiEEENS1_10collective13CollectiveMmaINS1_35MainloopSm100TmaUmmaWarpSpecializedILi5ELi2ELi4ENS5_IJNS4_1CILi1EEESB_SB_EEEEENS5_IJNSA_ILi64EEESE_NSA_ILi128EEEEEEaNS5_IJlSB_lEEEaSH_NS4_8TiledMMAINS4_8MMA_AtomIJNS4_15SM100_MMA_S8_SSIaaiLi64ELi64ELNS4_4UMMA5MajorE0ELSM_0ELNSL_8SaturateE0EEEEEENS4_6LayoutISC_NS5_IJNSA_ILi0EEESR_SR_EEEEENS5_IJNS4_10UnderscoreESU_SU_EEEEENS4_13SM90_TMA_LOADENS4_14ComposedLayoutINS4_7SwizzleILi3ELi4ELi3EEENS4_18smem_ptr_flag_bitsILi8EEENSQ_INS5_IJNSA_ILi8EEESF_EEENS5_IJSF_SB_EEEEEEEvNS4_8identityESX_S17_vS18_EENS_8epilogue10collective18CollectiveEpilogueINS1A_23Sm100TmaWarpSpecializedILi1ELi1ELi32ELb0ELb0EEEJSG_NS5_IJNSQ_ISE_SB_EES1F_EEEaSH_aSH_NS1A_6fusion15FusionCallbacksIS1E_NS1H_17LinearCombinationIaiaiLNS_15FloatRoundStyleE2EEESG_S1G_JEEENS4_5SM1004TMEM4LOAD26SM100_TMEM_LOAD_16dp32b32xESX_NSY_INSZ_ILi2ELi4ELi3EEES12_NSQ_INS5_IJS13_SE_EEENS5_IJSE_SB_EEEEEEENS4_39AutoVectorizingCopyWithAssumedAlignmentILi128EEENS4_14SM90_TMA_STOREES1V_S1X_S1X_EEEvvEEEEvNT_6ParamsE)
	.align		4
        /*000c*/ 	.word	index@(__assertfail)
	.align		4
        /*0010*/ 	.word	0x00000000
	.align		4
        /*0014*/ 	.word	0xfffffffe
	.align		4
        /*0018*/ 	.word	0x00000000
	.align		4
        /*001c*/ 	.word	0xfffffffd
	.align		4
        /*0020*/ 	.word	0x00000000
	.align		4
        /*0024*/ 	.word	0xfffffffc


//--------------------- .nv.constant4             --------------------------
	.section	.nv.constant4,"a",@progbits
	.align	8
	.align		8
.nv.constant4:
        /*0000*/ 	.dword	__assertfail
	.align		8
        /*0008*/ 	.dword	__unnamed_1
	.align		8
        /*0010*/ 	.dword	__unnamed_2
	.align		8
        /*0018*/ 	.dword	_ZN39_INTERNAL_49837e73_4_k_cu_d93115d5_94644cuda3std3__45__cpo5beginE
	.align		8
        /*0020*/ 	.dword	_ZN39_INTERNAL_49837e73_4_k_cu_d93115d5_94644cuda3std3__45__cpo3endE
	.align		8
        /*0028*/ 	.dword	_ZN39_INTERNAL_49837e73_4_k_cu_d93115d5_94644cuda3std3__45__cpo6cbeginE
	.align		8
        /*0030*/ 	.dword	_ZN39_INTERNAL_49837e73_4_k_cu_d93115d5_94644cuda3std3__45__cpo4cendE
	.align		8
        /*0038*/ 	.dword	_ZN39_INTERNAL_49837e73_4_k_cu_d93115d5_94644cuda3std3__441_GLOBAL__N__49837e73_4_k_cu_d93115d5_94646ignoreE
	.align		8
        /*0040*/ 	.dword	_ZN39_INTERNAL_49837e73_4_k_cu_d93115d5_94644cuda3std3__419piecewise_constructE
	.align		8
        /*0048*/ 	.dword	_ZN39_INTERNAL_49837e73_4_k_cu_d93115d5_94644cuda3std3__48in_placeE
	.align		8
        /*0050*/ 	.dword	_ZN39_INTERNAL_49837e73_4_k_cu_d93115d5_94644cuda3std6ranges3__45__cpo4swapE
	.align		8
        /*0058*/ 	.dword	_ZN39_INTERNAL_49837e73_4_k_cu_d93115d5_94644cuda3std6ranges3__45__cpo9iter_moveE
	.align		8
        /*0060*/ 	.dword	_ZN39_INTERNAL_49837e73_4_k_cu_d93115d5_94644cute7productE
	.align		8
        /*0068*/ 	.dword	_ZN39_INTERNAL_49837e73_4_k_cu_d93115d5_94644cute1_E
	.align		8
        /*0070*/ 	.dword	$str$25
	.align		8
        /*0078*/ 	.dword	$str$26
	.align		8
        /*0080*/ 	.dword	$str$27
	.align		8
        /*0088*/ 	.dword	$str$28


//--------------------- .text._ZN7cutlass13device_kernelINS_4gemm6kernel13GemmUniversalIN4cute5tupleIJiiiiEEENS1_10collective13CollectiveMmaINS1_35MainloopSm100TmaUmmaWarpSpecializedILi5ELi2ELi4ENS5_IJNS4_1CILi1EEESB_SB_EEEEENS5_IJNSA_ILi64EEESE_NSA_ILi128EEEEEEaNS5_IJlSB_lEEEaSH_NS4_8TiledMMAINS4_8MMA_AtomIJNS4_15SM100_MMA_S8_SSIaaiLi64ELi64ELNS4_4UMMA5MajorE0ELSM_0ELNSL_8SaturateE0EEEEEENS4_6LayoutISC_NS5_IJNSA_ILi0EEESR_SR_EEEEENS5_IJNS4_10UnderscoreESU_SU_EEEEENS4_13SM90_TMA_LOADENS4_14ComposedLayoutINS4_7SwizzleILi3ELi4ELi3EEENS4_18smem_ptr_flag_bitsILi8EEENSQ_INS5_IJNSA_ILi8EEESF_EEENS5_IJSF_SB_EEEEEEEvNS4_8identityESX_S17_vS18_EENS_8epilogue10collective18CollectiveEpilogueINS1A_23Sm100TmaWarpSpecializedILi1ELi1ELi32ELb0ELb0EEEJSG_NS5_IJNSQ_ISE_SB_EES1F_EEEaSH_aSH_NS1A_6fusion15FusionCallbacksIS1E_NS1H_17LinearCombinationIaiaiLNS_15FloatRoundStyleE2EEESG_S1G_JEEENS4_5SM1004TMEM4LOAD26SM100_TMEM_LOAD_16dp32b32xESX_NSY_INSZ_ILi2ELi4ELi3EEES12_NSQ_INS5_IJS13_SE_EEENS5_IJSE_SB_EEEEEEENS4_39AutoVectorizingCopyWithAssumedAlignmentILi128EEENS4_14SM90_TMA_STOREES1V_S1X_S1X_EEEvvEEEEvNT_6ParamsE --------------------------
	.section	.text._ZN7cutlass13device_kernelINS_4gemm6kernel13GemmUniversalIN4cute5tupleIJiiiiEEENS1_10collective13CollectiveMmaINS1_35MainloopSm100TmaUmmaWarpSpecializedILi5ELi2ELi4ENS5_IJNS4_1CILi1EEESB_SB_EEEEENS5_IJNSA_ILi64EEESE_NSA_ILi128EEEEEEaNS5_IJlSB_lEEEaSH_NS4_8TiledMMAINS4_8MMA_AtomIJNS4_15SM100_MMA_S8_SSIaaiLi64ELi64ELNS4_4UMMA5MajorE0ELSM_0ELNSL_8SaturateE0EEEEEENS4_6LayoutISC_NS5_IJNSA_ILi0EEESR_SR_EEEEENS5_IJNS4_10UnderscoreESU_SU_EEEEENS4_13SM90_TMA_LOADENS4_14ComposedLayoutINS4_7SwizzleILi3ELi4ELi3EEENS4_18smem_ptr_flag_bitsILi8EEENSQ_INS5_IJNSA_ILi8EEESF_EEENS5_IJSF_SB_EEEEEEEvNS4_8identityESX_S17_vS18_EENS_8epilogue10collective18CollectiveEpilogueINS1A_23Sm100TmaWarpSpecializedILi1ELi1ELi32ELb0ELb0EEEJSG_NS5_IJNSQ_ISE_SB_EES1F_EEEaSH_aSH_NS1A_6fusion15FusionCallbacksIS1E_NS1H_17LinearCombinationIaiaiLNS_15FloatRoundStyleE2EEESG_S1G_JEEENS4_5SM1004TMEM4LOAD26SM100_TMEM_LOAD_16dp32b32xESX_NSY_INSZ_ILi2ELi4ELi3EEES12_NSQ_INS5_IJS13_SE_EEENS5_IJSE_SB_EEEEEEENS4_39AutoVectorizingCopyWithAssumedAlignmentILi128EEENS4_14SM90_TMA_STOREES1V_S1X_S1X_EEEvvEEEEvNT_6ParamsE,"ax",@progbits
	.align	128
.text._ZN7cutlass13device_kernelINS_4gemm6kernel13GemmUniversalIN4cute5tupleIJiiiiEEENS1_10collective13CollectiveMmaINS1_35MainloopSm100TmaUmmaWarpSpecializedILi5ELi2ELi4ENS5_IJNS4_1CILi1EEESB_SB_EEEEENS5_IJNSA_ILi64EEESE_NSA_ILi128EEEEEEaNS5_IJlSB_lEEEaSH_NS4_8TiledMMAINS4_8MMA_AtomIJNS4_15SM100_MMA_S8_SSIaaiLi64ELi64ELNS4_4UMMA5MajorE0ELSM_0ELNSL_8SaturateE0EEEEEENS4_6LayoutISC_NS5_IJNSA_ILi0EEESR_SR_EEEEENS5_IJNS4_10UnderscoreESU_SU_EEEEENS4_13SM90_TMA_LOADENS4_14ComposedLayoutINS4_7SwizzleILi3ELi4ELi3EEENS4_18smem_ptr_flag_bitsILi8EEENSQ_INS5_IJNSA_ILi8EEESF_EEENS5_IJSF_SB_EEEEEEEvNS4_8identityESX_S17_vS18_EENS_8epilogue10collective18CollectiveEpilogueINS1A_23Sm100TmaWarpSpecializedILi1ELi1ELi32ELb0ELb0EEEJSG_NS5_IJNSQ_ISE_SB_EES1F_EEEaSH_aSH_NS1A_6fusion15FusionCallbacksIS1E_NS1H_17LinearCombinationIaiaiLNS_15FloatRoundStyleE2EEESG_S1G_JEEENS4_5SM1004TMEM4LOAD26SM100_TMEM_LOAD_16dp32b32xESX_NSY_INSZ_ILi2ELi4ELi3EEES12_NSQ_INS5_IJS13_SE_EEENS5_IJSE_SB_EEEEEEENS4_39AutoVectorizingCopyWithAssumedAlignmentILi128EEENS4_14SM90_TMA_STOREES1V_S1X_S1X_EEEvvEEEEvNT_6ParamsE:
        .type           _ZN7cutlass13device_kernelINS_4gemm6kernel13GemmUniversalIN4cute5tupleIJiiiiEEENS1_10collective13CollectiveMmaINS1_35MainloopSm100TmaUmmaWarpSpecializedILi5ELi2ELi4ENS5_IJNS4_1CILi1EEESB_SB_EEEEENS5_IJNSA_ILi64EEESE_NSA_ILi128EEEEEEaNS5_IJlSB_lEEEaSH_NS4_8TiledMMAINS4_8MMA_AtomIJNS4_15SM100_MMA_S8_SSIaaiLi64ELi64ELNS4_4UMMA5MajorE0ELSM_0ELNSL_8SaturateE0EEEEEENS4_6LayoutISC_NS5_IJNSA_ILi0EEESR_SR_EEEEENS5_IJNS4_10UnderscoreESU_SU_EEEEENS4_13SM90_TMA_LOADENS4_14ComposedLayoutINS4_7SwizzleILi3ELi4ELi3EEENS4_18smem_ptr_flag_bitsILi8EEENSQ_INS5_IJNSA_ILi8EEESF_EEENS5_IJSF_SB_EEEEEEEvNS4_8identityESX_S17_vS18_EENS_8epilogue10collective18CollectiveEpilogueINS1A_23Sm100TmaWarpSpecializedILi1ELi1ELi32ELb0ELb0EEEJSG_NS5_IJNSQ_ISE_SB_EES1F_EEEaSH_aSH_NS1A_6fusion15FusionCallbacksIS1E_NS1H_17LinearCombinationIaiaiLNS_15FloatRoundStyleE2EEESG_S1G_JEEENS4_5SM1004TMEM4LOAD26SM100_TMEM_LOAD_16dp32b32xESX_NSY_INSZ_ILi2ELi4ELi3EEES12_NSQ_INS5_IJS13_SE_EEENS5_IJSE_SB_EEEEEEENS4_39AutoVectorizingCopyWithAssumedAlignmentILi128EEENS4_14SM90_TMA_STOREES1V_S1X_S1X_EEEvvEEEEvNT_6ParamsE,@function
        .size           _ZN7cutlass13device_kernelINS_4gemm6kernel13GemmUniversalIN4cute5tupleIJiiiiEEENS1_10collective13CollectiveMmaINS1_35MainloopSm100TmaUmmaWarpSpecializedILi5ELi2ELi4ENS5_IJNS4_1CILi1EEESB_SB_EEEEENS5_IJNSA_ILi64EEESE_NSA_ILi128EEEEEEaNS5_IJlSB_lEEEaSH_NS4_8TiledMMAINS4_8MMA_AtomIJNS4_15SM100_MMA_S8_SSIaaiLi64ELi64ELNS4_4UMMA5MajorE0ELSM_0ELNSL_8SaturateE0EEEEEENS4_6LayoutISC_NS5_IJNSA_ILi0EEESR_SR_EEEEENS5_IJNS4_10UnderscoreESU_SU_EEEEENS4_13SM90_TMA_LOADENS4_14ComposedLayoutINS4_7SwizzleILi3ELi4ELi3EEENS4_18smem_ptr_flag_bitsILi8EEENSQ_INS5_IJNSA_ILi8EEESF_EEENS5_IJSF_SB_EEEEEEEvNS4_8identityESX_S17_vS18_EENS_8epilogue10collective18CollectiveEpilogueINS1A_23Sm100TmaWarpSpecializedILi1ELi1ELi32ELb0ELb0EEEJSG_NS5_IJNSQ_ISE_SB_EES1F_EEEaSH_aSH_NS1A_6fusion15FusionCallbacksIS1E_NS1H_17LinearCombinationIaiaiLNS_15FloatRoundStyleE2EEESG_S1G_JEEENS4_5SM1004TMEM4LOAD26SM100_TMEM_LOAD_16dp32b32xESX_NSY_INSZ_ILi2ELi4ELi3EEES12_NSQ_INS5_IJS13_SE_EEENS5_IJSE_SB_EEEEEEENS4_39AutoVectorizingCopyWithAssumedAlignmentILi128EEENS4_14SM90_TMA_STOREES1V_S1X_S1X_EEEvvEEEEvNT_6ParamsE,(.L_x_131 - _ZN7cutlass13device_kernelINS_4gemm6kernel13GemmUniversalIN4cute5tupleIJiiiiEEENS1_10collective13CollectiveMmaINS1_35MainloopSm100TmaUmmaWarpSpecializedILi5ELi2ELi4ENS5_IJNS4_1CILi1EEESB_SB_EEEEENS5_IJNSA_ILi64EEESE_NSA_ILi128EEEEEEaNS5_IJlSB_lEEEaSH_NS4_8TiledMMAINS4_8MMA_AtomIJNS4_15SM100_MMA_S8_SSIaaiLi64ELi64ELNS4_4UMMA5MajorE0ELSM_0ELNSL_8SaturateE0EEEEEENS4_6LayoutISC_NS5_IJNSA_ILi0EEESR_SR_EEEEENS5_IJNS4_10UnderscoreESU_SU_EEEEENS4_13SM90_TMA_LOADENS4_14ComposedLayoutINS4_7SwizzleILi3ELi4ELi3EEENS4_18smem_ptr_flag_bitsILi8EEENSQ_INS5_IJNSA_ILi8EEESF_EEENS5_IJSF_SB_EEEEEEEvNS4_8identityESX_S17_vS18_EENS_8epilogue10collective18CollectiveEpilogueINS1A_23Sm100TmaWarpSpecializedILi1ELi1ELi32ELb0ELb0EEEJSG_NS5_IJNSQ_ISE_SB_EES1F_EEEaSH_aSH_NS1A_6fusion15FusionCallbacksIS1E_NS1H_17LinearCombinationIaiaiLNS_15FloatRoundStyleE2EEESG_S1G_JEEENS4_5SM1004TMEM4LOAD26SM100_TMEM_LOAD_16dp32b32xESX_NSY_INSZ_ILi2ELi4ELi3EEES12_NSQ_INS5_IJS13_SE_EEENS5_IJSE_SB_EEEEEEENS4_39AutoVectorizingCopyWithAssumedAlignmentILi128EEENS4_14SM90_TMA_STOREES1V_S1X_S1X_EEEvvEEEEvNT_6ParamsE)
        .other          _ZN7cutlass13device_kernelINS_4gemm6kernel13GemmUniversalIN4cute5tupleIJiiiiEEENS1_10collective13CollectiveMmaINS1_35MainloopSm100TmaUmmaWarpSpecializedILi5ELi2ELi4ENS5_IJNS4_1CILi1EEESB_SB_EEEEENS5_IJNSA_ILi64EEESE_NSA_ILi128EEEEEEaNS5_IJlSB_lEEEaSH_NS4_8TiledMMAINS4_8MMA_AtomIJNS4_15SM100_MMA_S8_SSIaaiLi64ELi64ELNS4_4UMMA5MajorE0ELSM_0ELNSL_8SaturateE0EEEEEENS4_6LayoutISC_NS5_IJNSA_ILi0EEESR_SR_EEEEENS5_IJNS4_10UnderscoreESU_SU_EEEEENS4_13SM90_TMA_LOADENS4_14ComposedLayoutINS4_7SwizzleILi3ELi4ELi3EEENS4_18smem_ptr_flag_bitsILi8EEENSQ_INS5_IJNSA_ILi8EEESF_EEENS5_IJSF_SB_EEEEEEEvNS4_8identityESX_S17_vS18_EENS_8epilogue10collective18CollectiveEpilogueINS1A_23Sm100TmaWarpSpecializedILi1ELi1ELi32ELb0ELb0EEEJSG_NS5_IJNSQ_ISE_SB_EES1F_EEEaSH_aSH_NS1A_6fusion15FusionCallbacksIS1E_NS1H_17LinearCombinationIaiaiLNS_15FloatRoundStyleE2EEESG_S1G_JEEENS4_5SM1004TMEM4LOAD26SM100_TMEM_LOAD_16dp32b32xESX_NSY_INSZ_ILi2ELi4ELi3EEES12_NSQ_INS5_IJS13_SE_EEENS5_IJSE_SB_EEEEEEENS4_39AutoVectorizingCopyWithAssumedAlignmentILi128EEENS4_14SM90_TMA_STOREES1V_S1X_S1X_EEEvvEEEEvNT_6ParamsE,@"STO_CUDA_ENTRY STV_DEFAULT"
_ZN7cutlass13device_kernelINS_4gemm6kernel13GemmUniversalIN4cute5tupleIJiiiiEEENS1_10collective13CollectiveMmaINS1_35MainloopSm100TmaUmmaWarpSpecializedILi5ELi2ELi4ENS5_IJNS4_1CILi1EEESB_SB_EEEEENS5_IJNSA_ILi64EEESE_NSA_ILi128EEEEEEaNS5_IJlSB_lEEEaSH_NS4_8TiledMMAINS4_8MMA_AtomIJNS4_15SM100_MMA_S8_SSIaaiLi64ELi64ELNS4_4UMMA5MajorE0ELSM_0ELNSL_8SaturateE0EEEEEENS4_6LayoutISC_NS5_IJNSA_ILi0EEESR_SR_EEEEENS5_IJNS4_10UnderscoreESU_SU_EEEEENS4_13SM90_TMA_LOADENS4_14ComposedLayoutINS4_7SwizzleILi3ELi4ELi3EEENS4_18smem_ptr_flag_bitsILi8EEENSQ_INS5_IJNSA_ILi8EEESF_EEENS5_IJSF_SB_EEEEEEEvNS4_8identityESX_S17_vS18_EENS_8epilogue10collective18CollectiveEpilogueINS1A_23Sm100TmaWarpSpecializedILi1ELi1ELi32ELb0ELb0EEEJSG_NS5_IJNSQ_ISE_SB_EES1F_EEEaSH_aSH_NS1A_6fusion15FusionCallbacksIS1E_NS1H_17LinearCombinationIaiaiLNS_15FloatRoundStyleE2EEESG_S1G_JEEENS4_5SM1004TMEM4LOAD26SM100_TMEM_LOAD_16dp32b32xESX_NSY_INSZ_ILi2ELi4ELi3EEES12_NSQ_INS5_IJS13_SE_EEENS5_IJSE_SB_EEEEEEENS4_39AutoVectorizingCopyWithAssumedAlignmentILi128EEENS4_14SM90_TMA_STOREES1V_S1X_S1X_EEEvvEEEEvNT_6ParamsE:
[----:B------:R-:W1:Y:S01]  /*0000*/  LDC R1, c[0x0][0x37c] ;  /* 0x0000df00ff017b82 */ /* 0x000e620000000800 */
[----:B------:R-:W2:Y:S01]  /*0010*/  S2R R103, SR_TID.X ;  /* 0x0000000000677919 */ /* 0x000ea20000002100 */
[----:B------:R-:W3:Y:S01]  /*0020*/  LDCU.64 UR4, c[0x0][0x890] ;  /* 0x00011200ff0477ac */ /* 0x000ee20008000a00 */
[----:B------:R-:W-:Y:S02]  /*0030*/  PRMT R98, RZ, 0x7610, R98 ;  /* 0x00007610ff627816 */ /* 0x000fe40000000062 */
[----:B------:R-:W-:Y:S01]  /*0040*/  ELECT P5, URZ, PT ;  /* 0x0000000000ff782f */ /* 0x000fe200038a0000 */
[----:B------:R-:W4:Y:S01]  /*0050*/  LDCU.64 UR40, c[0x0][0x358] ;  /* 0x00006b00ff2877ac */ /* 0x000f220008000a00 */
[----:B---3--:R-:W-:-:S04]  /*0060*/  UISETP.NE.U32.AND UP0, UPT, UR4, URZ, UPT ;  /* 0x000000ff0400728c */ /* 0x008fc8000bf05070 */
[----:B------:R-:W-:Y:S01]  /*0070*/  UISETP.NE.AND.EX UP0, UPT, UR5, URZ, UPT, UP0 ;  /* 0x000000ff0500728c */ /* 0x000fe2000bf05300 */
[----:B--2---:R-:W-:-:S05]  /*0080*/  SHF.R.U32.HI R106, RZ, 0x5, R103 ;  /* 0x00000005ff6a7819 */ /* 0x004fca0000011667 */
[----:B------:R-:W2:Y:S02]  /*0090*/  SHFL.IDX PT, R0, R106, RZ, 0x1f ;  /* 0x00001fff6a007589 */ /* 0x000ea400000e0000 */
[----:B--2---:R-:W-:Y:S01]  /*00a0*/  R2UR UR8, R0 ;  /* 0x00000000000872ca */ /* 0x004fe200000e0000 */
[----:B-1--4-:R-:W-:-:S14]  /*00b0*/  BRA.U UP0, `(.L_x_0) ;  /* 0x00000001002c7547 */ /* 0x012fdc000b800000 */
[----:B------:R-:W1:Y:S02]  /*00c0*/  LDCU.64 UR6, c[0x0][0x888] ;  /* 0x00011100ff0677ac */ /* 0x000e640008000a00 */
[----:B-1----:R-:W-:-:S04]  /*00d0*/  UISETP.NE.U32.AND UP0, UPT, UR6, URZ, UPT ;  /* 0x000000ff0600728c */ /* 0x002fc8000bf05070 */
[----:B------:R-:W-:-:S09]  /*00e0*/  UISETP.NE.AND.EX UP0, UPT, UR7, URZ, UPT, UP0 ;  /* 0x000000ff0700728c */ /* 0x000fd2000bf05300 */
[----:B------:R-:W-:Y:S05]  /*00f0*/  BRA.U !UP0, `(.L_x_1) ;  /* 0x0000000108107547 */ /* 0x000fea000b800000 */
[----:B------:R-:W1:Y:S02]  /*0100*/  LDC.64 R48, c[0x0][0x888] ;  /* 0x00022200ff307b82 */ /* 0x000e640000000a00 */
[----:B-1----:R1:W5:Y:S01]  /*0110*/  LDG.E R48, desc[UR40][R48.64] ;  /* 0x0000002830307981 */ /* 0x002362000c1e1900 */
[----:B------:R-:W-:Y:S01]  /*0120*/  HFMA2 R98, -RZ, RZ, 0, 5.9604644775390625e-08 ;  /* 0x00000001ff627431 */ /* 0x000fe200000001ff */
[----:B------:R-:W-:Y:S05]  /*0130*/  BRA `(.L_x_0) ;  /* 0x00000000000c7947 */ /* 0x000fea0003800000 */
.L_x_1:
[----:B------:R-:W1:Y:S01]  /*0140*/  LDCU UR6, c[0x0][0x880] ;  /* 0x00011000ff0677ac */ /* 0x000e620008000800 */
[----:B------:R-:W-:Y:S01]  /*0150*/  HFMA2 R98, -RZ, RZ, 0, 5.9604644775390625e-08 ;  /* 0x00000001ff627431 */ /* 0x000fe200000001ff */
[----:B-1----:R-:W-:-:S07]  /*0160*/  MOV R48, UR6 ;  /* 0x0000000600307c02 */ /* 0x002fce0008000f00 */
.L_x_0:
[----:B------:R-:W2:Y:S02]  /*0170*/  LDCU.64 UR6, c[0x0][0x8b0] ;  /* 0x00011600ff0677ac */ /* 0x000ea40008000a00 */
[----:B--2---:R-:W-:-:S04]  /*0180*/  UISETP.NE.U32.AND UP0, UPT, UR6, URZ, UPT ;  /* 0x000000ff0600728c */ /* 0x004fc8000bf05070 */
[----:B------:R-:W-:-:S09]  /*0190*/  UISETP.NE.AND.EX UP0, UPT, UR7, URZ, UPT, UP0 ;  /* 0x000000ff0700728c */ /* 0x000fd2000bf05300 */
[----:B------:R-:W-:Y:S05]  /*01a0*/  BRA.U UP0, `(.L_x_2) ;  /* 0x0000000100247547 */ /* 0x000fea000b800000 */
[----:B------:R-:W2:Y:S02]  /*01b0*/  LDCU.64 UR6, c[0x0][0x8a8] ;  /* 0x00011500ff0677ac */ /* 0x000ea40008000a00 */
[----:B--2---:R-:W-:-:S04]  /*01c0*/  UISETP.NE.U32.AND UP0, UPT, UR6, URZ, UPT ;  /* 0x000000ff0600728c */ /* 0x004fc8000bf05070 */
[----:B------:R-:W-:-:S09]  /*01d0*/  UISETP.NE.AND.EX UP0, UPT, UR7, URZ, UPT, UP0 ;  /* 0x000000ff0700728c */ /* 0x000fd2000bf05300 */
[----:B------:R-:W-:Y:S05]  /*01e0*/  BRA.U !UP0, `(.L_x_3) ;  /* 0x00000001080c7547 */ /* 0x000fea000b800000 */
[----:B------:R-:W2:Y:S02]  /*01f0*/  LDC.64 R2, c[0x0][0x8a8] ;  /* 0x00022a00ff027b82 */ /* 0x000ea40000000a00 */
[----:B--2---:R2:W5:Y:S01]  /*0200*/  LDG.E R47, desc[UR40][R2.64] ;  /* 0x00000028022f7981 */ /* 0x004562000c1e1900 */
[----:B------:R-:W-:Y:S05]  /*0210*/  BRA `(.L_x_2) ;  /* 0x0000000000087947 */ /* 0x000fea0003800000 */
.L_x_3:
[----:B------:R-:W2:Y:S02]  /*0220*/  LDCU UR6, c[0x0][0x8a0] ;  /* 0x00011400ff0677ac */ /* 0x000ea40008000800 */
[----:B--2---:R-:W-:Y:S02]  /*0230*/  MOV R47, UR6 ;  /* 0x00000006002f7c02 */ /* 0x004fe40008000f00 */
.L_x_2:
[----:B------:R-:W-:Y:S01]  /*0240*/  IMAD.U32 R0, RZ, RZ, UR8 ;  /* 0x00000008ff007e24 */ /* 0x000fe2000f8e00ff */
[----:B------:R-:W-:Y:S04]  /*0250*/  BSSY.RECONVERGENT B0, `(.L_x_4) ;  /* 0x000000c000007945 */ /* 0x000fe80003800200 */
[C---:B------:R-:W-:Y:S02]  /*0260*/  ISETP.NE.OR P1, PT, R0.reuse, 0x1, !P5 ;  /* 0x000000010000780c */ /* 0x040fe40006f25670 */
[----:B------:R-:W-:-:S11]  /*0270*/  ISETP.NE.OR P0, PT, R0, 0x3, !P5 ;  /* 0x000000030000780c */ /* 0x000fd60006f05670 */
[----:B------:R-:W-:Y:S05]  /*0280*/  @P1 BRA `(.L_x_5) ;  /* 0x0000000000201947 */ /* 0x000fea0003800000 */
[----:B------:R-:W3:Y:S02]  /*0290*/  LDCU.64 UR6, c[0x0][0x348] ;  /* 0x00006900ff0677ac */ /* 0x000ee40008000a00 */
[----:B---3--:R-:W-:Y:S02]  /*02a0*/  UIADD3 UR10, UP1, UPT, UR6, 0x80, URZ ;  /* 0x00000080060a7890 */ /* 0x008fe4000ff3e0ff */
[----:B------:R-:W-:Y:S02]  /*02b0*/  UIADD3 UR6, UP0, UPT, UR6, 0x180, URZ ;  /* 0x0000018006067890 */ /* 0x000fe4000ff1e0ff */
[----:B------:R-:W-:Y:S02]  /*02c0*/  UIADD3.X UR11, UPT, UPT, URZ, UR7, URZ, UP1, !UPT ;  /* 0x00000007ff0b7290 */ /* 0x000fe40008ffe4ff */
[----:B------:R-:W-:-:S07]  /*02d0*/  UIADD3.X UR7, UPT, UPT, URZ, UR7, URZ, UP0, !UPT ;  /* 0x00000007ff077290 */ /* 0x000fce00087fe4ff */
[----:B------:R3:W-:Y:S02]  /*02e0*/  UTMACCTL.PF [UR10] ;  /* 0x000000000a0079b9 */ /* 0x0007e40008040000 */
[----:B------:R3:W-:Y:S02]  /*02f0*/  UTMACCTL.PF [UR6] ;  /* 0x00000000060079b9 */ /* 0x0007e40008040000 */
[----:B---3--:R-:W-:Y:S01]  /*0300*/  NOP ;  /* 0x0000000000007918 */ /* 0x008fe20000000000 */
.L_x_5:
[----:B------:R-:W-:Y:S05]  /*0310*/  BSYNC.RECONVERGENT B0 ;  /* 0x0000000000007941 */ /* 0x000fea0003800200 */
.L_x_4:
[----:B------:R-:W-:Y:S04]  /*0320*/  BSSY.RECONVERGENT B0, `(.L_x_6) ;  /* 0x000000a000007945 */ /* 0x000fe80003800200 */
        /* <DEDUP_REMOVED lines=9> */
.L_x_7:
[----:B------:R-:W-:Y:S05]  /*03c0*/  BSYNC.RECONVERGENT B0 ;  /* 0x0000000000007941 */ /* 0x000fea0003800200 */
.L_x_6:
[----:B------:R-:W3:Y:S01]  /*03d0*/  LDCU.64 UR6, c[0x0][0x888] ;  /* 0x00011100ff0677ac */ /* 0x000ee20008000a00 */
[----:B------:R-:W-:Y:S02]  /*03e0*/  UISETP.EQ.U32.AND UP1, UPT, UR4, URZ, UPT ;  /* 0x000000ff0400728c */ /* 0x000fe4000bf22070 */
[----:B------:R-:W-:Y:S02]  /*03f0*/  UPLOP3.LUT UP2, UPT, UPT, UPT, UPT, 0x80, 0x8 ;  /* 0x000000000008789c */ /* 0x000fe40003f4f070 */
[----:B---3--:R-:W-:-:S04]  /*0400*/  UISETP.NE.U32.AND UP0, UPT, UR6, URZ, UPT ;  /* 0x000000ff0600728c */ /* 0x008fc8000bf05070 */
[----:B------:R-:W-:-:S04]  /*0410*/  UISETP.NE.AND.EX UP0, UPT, UR7, URZ, UPT, UP0 ;  /* 0x000000ff0700728c */ /* 0x000fc8000bf05300 */
[----:B------:R-:W-:-:S04]  /*0420*/  UISETP.EQ.OR.EX UP3, UPT, UR5, URZ, !UP0, UP1 ;  /* 0x000000ff0500728c */ /* 0x000fc8000c762710 */
[----:B------:R-:W-:-:S05]  /*0430*/  UP2UR UR44, UPR, URZ, 0x8 ;  /* 0x00000008ff2c7883 */ /* 0x000fca0008000000 */
[----:B------:R-:W-:Y:S07]  /*0440*/  BRA.U !UP3, `(.L_x_8) ;  /* 0x000000010b207547 */ /* 0x000fee000b800000 */
[----:B-----5:R-:W-:Y:S01]  /*0450*/  R2UR UR6, R48 ;  /* 0x00000000300672ca */ /* 0x020fe200000e0000 */
[----:B------:R-:W-:Y:S02]  /*0460*/  UISETP.NE.U32.AND UP2, UPT, UR4, URZ, UPT ;  /* 0x000000ff0400728c */ /* 0x000fe4000bf45070 */
[----:B------:R-:W-:Y:S02]  /*0470*/  USEL UR4, URZ, 0xffffffff, UP0 ;  /* 0xffffffffff047887 */ /* 0x000fe40008000000 */
[----:B------:R-:W-:-:S08]  /*0480*/  UISETP.NE.AND.EX UP2, UPT, UR5, URZ, UPT, UP2 ;  /* 0x000000ff0500728c */ /* 0x000fd0000bf45320 */
[----:B------:R-:W-:-:S04]  /*0490*/  UISETP.NE.AND UP1, UPT, UR6, URZ, UPT ;  /* 0x000000ff0600728c */ /* 0x000fc8000bf25270 */
[----:B------:R-:W-:-:S04]  /*04a0*/  @!UP2 USEL UR4, URZ, 0xffffffff, UP1 ;  /* 0xffffffffff04a887 */ /* 0x000fc80008800000 */
[----:B------:R-:W-:-:S04]  /*04b0*/  ULOP3.LUT UR4, UR4, 0x1, URZ, 0xc0, !UPT ;  /* 0x0000000104047892 */ /* 0x000fc8000f8ec0ff */
[----:B------:R-:W-:-:S11]  /*04c0*/  UISETP.NE.U32.AND UP2, UPT, UR4, 0x1, UPT ;  /* 0x000000010400788c */ /* 0x000fd6000bf45070 */
.L_x_8:
[----:B--2---:R-:W2:Y:S01]  /*04d0*/  SHFL.IDX PT, R2, R106, RZ, 0x1f ;  /* 0x00001fff6a027589 */ /* 0x004ea200000e0000 */
[----:B------:R-:W-:-:S04]  /*04e0*/  UISETP.NE.AND UP1, UPT, UR8, 0x2, UPT ;  /* 0x000000020800788c */ /* 0x000fc8000bf25270 */
[----:B------:R-:W-:Y:S01]  /*04f0*/  USEL UR13, URZ, 0x1, UP1 ;  /* 0x00000001ff0d7887 */ /* 0x000fe20008800000 */
[----:B--2---:R-:W-:-:S13]  /*0500*/  ISETP.NE.AND P0, PT, R2, RZ, PT ;  /* 0x000000ff0200720c */ /* 0x004fda0003f05270 */
[----:B------:R-:W-:Y:S05]  /*0510*/  @P0 BRA `(.L_x_9) ;  /* 0x0000000000500947 */ /* 0x000fea0003800000 */
[----:B------:R-:W2:Y:S01]  /*0520*/  S2UR UR5, SR_CgaCtaId ;  /* 0x00000000000579c3 */ /* 0x000ea20000008800 */
[----:B------:R-:W-:Y:S01]  /*0530*/  UMOV UR6, 0x400 ;  /* 0x0000040000067882 */ /* 0x000fe20000000000 */
[----:B------:R-:W-:Y:S01]  /*0540*/  UMOV UR4, 0x1 ;  /* 0x0000000100047882 */ /* 0x000fe20000000000 */
[----:B------:R-:W-:Y:S01]  /*0550*/  ELECT P0, URZ, PT ;  /* 0x0000000000ff782f */ /* 0x000fe20003800000 */
[----:B--2---:R-:W-:Y:S02]  /*0560*/  ULEA UR5, UR5, UR6, 0x18 ;  /* 0x0000000605057291 */ /* 0x004fe4000f8ec0ff */
[----:B------:R-:W-:-:S04]  /*0570*/  UIADD3 UR6, UPT, UPT, -UR4, 0x100000, URZ ;  /* 0x0010000004067890 */ /* 0x000fc8000fffe1ff */
[----:B------:R-:W-:Y:S02]  /*0580*/  USHF.L.U32 UR7, UR6, 0xb, URZ ;  /* 0x0000000b06077899 */ /* 0x000fe400080006ff */
[----:B------:R-:W-:Y:S01]  /*0590*/  USHF.L.U32 UR6, UR6, 0x1, URZ ;  /* 0x0000000106067899 */ /* 0x000fe200080006ff */
[----:B------:R-:W2:Y:S11]  /*05a0*/  FENCE.VIEW.ASYNC.S ;  /* 0x00000000000073c6 */ /* 0x000eb60000000000 */
[----:B--2---:R2:W3:Y:S01]  /*05b0*/  SYNCS.EXCH.64 URZ, [UR5], UR6 ;  /* 0x0000000605ff75b2 */ /* 0x0044e20008000100 */
[----:B------:R2:W4:Y:S01]  /*05c0*/  SYNCS.EXCH.64 URZ, [UR5+0x28], UR6 ;  /* 0x0000280605ff75b2 */ /* 0x0005220008000100 */
[----:B------:R2:W1:Y:S01]  /*05d0*/  SYNCS.EXCH.64 URZ, [UR5+0x8], UR6 ;  /* 0x0000080605ff75b2 */ /* 0x0004620008000100 */
[----:B------:R2:W1:Y:S01]  /*05e0*/  SYNCS.EXCH.64 URZ, [UR5+0x30], UR6 ;  /* 0x0000300605ff75b2 */ /* 0x0004620008000100 */
[----:B------:R2:W1:Y:S01]  /*05f0*/  SYNCS.EXCH.64 URZ, [UR5+0x10], UR6 ;  /* 0x0000100605ff75b2 */ /* 0x0004620008000100 */
[----:B------:R2:W1:Y:S01]  /*0600*/  SYNCS.EXCH.64 URZ, [UR5+0x38], UR6 ;  /* 0x0000380605ff75b2 */ /* 0x0004620008000100 */
[----:B------:R2:W1:Y:S01]  /*0610*/  SYNCS.EXCH.64 URZ, [UR5+0x18], UR6 ;  /* 0x0000180605ff75b2 */ /* 0x0004620008000100 */
[----:B------:R2:W1:Y:S01]  /*0620*/  SYNCS.EXCH.64 URZ, [UR5+0x40], UR6 ;  /* 0x0000400605ff75b2 */ /* 0x0004620008000100 */
[----:B------:R2:W1:Y:S01]  /*0630*/  SYNCS.EXCH.64 URZ, [UR5+0x20], UR6 ;  /* 0x0000200605ff75b2 */ /* 0x0004620008000100 */
[----:B------:R2:W1:Y:S01]  /*0640*/  SYNCS.EXCH.64 URZ, [UR5+0x48], UR6 ;  /* 0x0000480605ff75b2 */ /* 0x0004620008000100 */
[----:B------:R-:W-:Y:S01]  /*0650*/  NOP ;  /* 0x0000000000007918 */ /* 0x000fe20000000000 */
.L_x_9:
[----:B------:R-:W2:Y:S01]  /*0660*/  SHFL.IDX PT, R2, R106, RZ, 0x1f ;  /* 0x00001fff6a027589 */ /* 0x000ea200000e0000 */
[----:B------:R-:W-:Y:S01]  /*0670*/  NOP ;  /* 0x0000000000007918 */ /* 0x000fe20000000000 */
[----:B--2---:R-:W-:-:S13]  /*0680*/  ISETP.NE.AND P0, PT, R2, 0x1, PT ;  /* 0x000000010200780c */ /* 0x004fda0003f05270 */
[----:B------:R-:W-:Y:S05]  /*0690*/  @P0 BRA `(.L_x_10) ;  /* 0x0000000000400947 */ /* 0x000fea0003800000 */
[----:B------:R-:W2:Y:S01]  /*06a0*/  S2UR UR6, SR_CgaCtaId ;  /* 0x00000000000679c3 */ /* 0x000ea20000008800 */
[----:B------:R-:W-:Y:S01]  /*06b0*/  UMOV UR7, 0x400 ;  /* 0x0000040000077882 */ /* 0x000fe20000000000 */
[----:B------:R-:W-:Y:S01]  /*06c0*/  UMOV UR5, 0x20 ;  /* 0x0000002000057882 */ /* 0x000fe20000000000 */
[----:B------:R-:W-:Y:S01]  /*06d0*/  UMOV UR4, 0x80 ;  /* 0x0000008000047882 */ /* 0x000fe20000000000 */
[----:B------:R-:W-:-:S04]  /*06e0*/  UIADD3 UR10, UPT, UPT, -UR5, 0x100000, URZ ;  /* 0x00100000050a7890 */ /* 0x000fc8000fffe1ff */
[----:B------:R-:W-:Y:S02]  /*06f0*/  USHF.L.U32 UR11, UR10, 0xb, URZ ;  /* 0x0000000b0a0b7899 */ /* 0x000fe400080006ff */
[----:B------:R-:W-:Y:S02]  /*0700*/  USHF.L.U32 UR10, UR10, 0x1, URZ ;  /* 0x000000010a0a7899 */ /* 0x000fe400080006ff */
[----:B------:R-:W-:-:S04]  /*0710*/  UIADD3 UR4, UPT, UPT, -UR4, 0x100000, URZ ;  /* 0x0010000004047890 */ /* 0x000fc8000fffe1ff */
[----:B------:R-:W-:Y:S02]  /*0720*/  USHF.L.U32 UR5, UR4, 0xb, URZ ;  /* 0x0000000b04057899 */ /* 0x000fe400080006ff */
[----:B------:R-:W-:Y:S01]  /*0730*/  USHF.L.U32 UR4, UR4, 0x1, URZ ;  /* 0x0000000104047899 */ /* 0x000fe200080006ff */
[----:B------:R-:W-:Y:S01]  /*0740*/  ELECT P0, URZ, PT ;  /* 0x0000000000ff782f */ /* 0x000fe20003800000 */
[----:B--2---:R-:W-:Y:S01]  /*0750*/  ULEA UR6, UR6, UR7, 0x18 ;  /* 0x0000000706067291 */ /* 0x004fe2000f8ec0ff */
[----:B------:R-:W2:Y:S11]  /*0760*/  FENCE.VIEW.ASYNC.S ;  /* 0x00000000000073c6 */ /* 0x000eb60000000000 */
[----:B--2---:R2:W1:Y:S01]  /*0770*/  SYNCS.EXCH.64 URZ, [UR6+0x50], UR10 ;  /* 0x0000500a06ff75b2 */ /* 0x0044620008000100 */
[----:B------:R2:W1:Y:S01]  /*0780*/  SYNCS.EXCH.64 URZ, [UR6+0x58], UR4 ;  /* 0x0000580406ff75b2 */ /* 0x0004620008000100 */
[----:B------:R-:W-:Y:S01]  /*0790*/  NOP ;  /* 0x0000000000007918 */ /* 0x000fe20000000000 */
.L_x_10:
[----:B------:R-:W3:Y:S01]  /*07a0*/  SHFL.IDX PT, R2, R106, RZ, 0x1f ;  /* 0x00001fff6a027589 */ /* 0x000ee200000e0000 */
[----:B------:R-:W-:Y:S01]  /*07b0*/  NOP ;  /* 0x0000000000007918 */ /* 0x000fe20000000000 */
[----:B---3--:R-:W-:-:S13]  /*07c0*/  ISETP.NE.AND P0, PT, R2, 0x3, PT ;  /* 0x000000030200780c */ /* 0x008fda0003f05270 */
[----:B------:R-:W-:Y:S05]  /*07d0*/  @P0 BRA `(.L_x_11) ;  /* 0x0000000000300947 */ /* 0x000fea0003800000 */
[----:B--2---:R-:W2:Y:S01]  /*07e0*/  S2UR UR5, SR_CgaCtaId ;  /* 0x00000000000579c3 */ /* 0x004ea20000008800 */
        /* <DEDUP_REMOVED lines=8> */
[----:B--2---:R3:W2:Y:S01]  /*0870*/  SYNCS.EXCH.64 URZ, [UR5+0x60], UR6 ;  /* 0x0000600605ff75b2 */ /* 0x0046a20008000100 */
[----:B------:R3:W1:Y:S02]  /*0880*/  SYNCS.EXCH.64 URZ, [UR5+0x68], UR6 ;  /* 0x0000680605ff75b2 */ /* 0x0006640008000100 */
[----:B---3--:R-:W-:Y:S01]  /*0890*/  NOP ;  /* 0x0000000000007918 */ /* 0x008fe20000000000 */
.L_x_11:
[----:B------:R-:W3:Y:S01]  /*08a0*/  SHFL.IDX PT, R2, R106, RZ, 0x1f ;  /* 0x00001fff6a027589 */ /* 0x000ee200000e0000 */
[----:B------:R-:W-:Y:S01]  /*08b0*/  NOP ;  /* 0x0000000000007918 */ /* 0x000fe20000000000 */
[----:B---3--:R-:W-:-:S13]  /*08c0*/  ISETP.NE.AND P0, PT, R2, 0x4, PT ;  /* 0x000000040200780c */ /* 0x008fda0003f05270 */
[----:B------:R-:W-:Y:S05]  /*08d0*/  @P0 BRA `(.L_x_12) ;  /* 0x00000000004c0947 */ /* 0x000fea0003800000 */
[----:B--2---:R-:W2:Y:S01]  /*08e0*/  S2UR UR5, SR_CgaCtaId ;  /* 0x00000000000579c3 */ /* 0x004ea20000008800 */
[----:B------:R-:W-:Y:S01]  /*08f0*/  UMOV UR7, 0x100 ;  /* 0x0000010000077882 */ /* 0x000fe20000000000 */
[----:B------:R-:W-:Y:S01]  /*0900*/  UMOV UR6, 0x400 ;  /* 0x0000040000067882 */ /* 0x000fe20000000000 */
[----:B------:R-:W-:Y:S01]  /*0910*/  USEL UR7, UR7, 0xe0, UP2 ;  /* 0x000000e007077887 */ /* 0x000fe20009000000 */
[----:B------:R-:W-:Y:S01]  /*0920*/  UMOV UR4, 0x1 ;  /* 0x0000000100047882 */ /* 0x000fe20000000000 */
[----:B------:R-:W-:Y:S01]  /*0930*/  ELECT P0, URZ, PT ;  /* 0x0000000000ff782f */ /* 0x000fe20003800000 */
[----:B------:R-:W-:-:S04]  /*0940*/  UIADD3 UR10, UPT, UPT, -UR4, 0x100000, URZ ;  /* 0x00100000040a7890 */ /* 0x000fc8000fffe1ff */
[----:B------:R-:W-:Y:S02]  /*0950*/  USHF.L.U32 UR11, UR10, 0xb, URZ ;  /* 0x0000000b0a0b7899 */ /* 0x000fe400080006ff */
[----:B------:R-:W-:Y:S02]  /*0960*/  USHF.L.U32 UR10, UR10, 0x1, URZ ;  /* 0x000000010a0a7899 */ /* 0x000fe400080006ff */
[----:B--2---:R-:W-:Y:S02]  /*0970*/  ULEA UR5, UR5, UR6, 0x18 ;  /* 0x0000000605057291 */ /* 0x004fe4000f8ec0ff */
[----:B------:R-:W-:-:S04]  /*0980*/  UIADD3 UR6, UPT, UPT, -UR7, 0x100000, URZ ;  /* 0x0010000007067890 */ /* 0x000fc8000fffe1ff */
[----:B------:R-:W-:Y:S02]  /*0990*/  USHF.L.U32 UR7, UR6, 0xb, URZ ;  /* 0x0000000b06077899 */ /* 0x000fe400080006ff */
[----:B------:R-:W-:Y:S01]  /*09a0*/  USHF.L.U32 UR6, UR6, 0x1, URZ ;  /* 0x0000000106067899 */ /* 0x000fe200080006ff */
[----:B------:R-:W2:Y:S03]  /*09b0*/  FENCE.VIEW.ASYNC.S ;  /* 0x00000000000073c6 */ /* 0x000ea60000000000 */
[----:B--2---:R3:W2:Y:S08]  /*09c0*/  SYNCS.EXCH.64 URZ, [UR5+0x70], UR10 ;  /* 0x0000700a05ff75b2 */ /* 0x0046b00008000100 */
[----:B------:R3:W1:Y:S01]  /*09d0*/  SYNCS.EXCH.64 URZ, [UR5+0x80], UR6 ;  /* 0x0000800605ff75b2 */ /* 0x0006620008000100 */
[----:B------:R3:W1:Y:S01]  /*09e0*/  SYNCS.EXCH.64 URZ, [UR5+0x78], UR10 ;  /* 0x0000780a05ff75b2 */ /* 0x0006620008000100 */
[----:B------:R3:W1:Y:S02]  /*09f0*/  SYNCS.EXCH.64 URZ, [UR5+0x88], UR6 ;  /* 0x0000880605ff75b2 */ /* 0x0006640008000100 */
[----:B---3--:R-:W-:Y:S01]  /*0a00*/  NOP ;  /* 0x0000000000007918 */ /* 0x008fe20000000000 */
.L_x_12:
[----:B------:R-:W3:Y:S01]  /*0a10*/  SHFL.IDX PT, R2, R106, RZ, 0x1f ;  /* 0x00001fff6a027589 */ /* 0x000ee200000e0000 */
[----:B------:R-:W-:Y:S01]  /*0a20*/  NOP ;  /* 0x0000000000007918 */ /* 0x000fe20000000000 */
[----:B---3--:R-:W-:-:S13]  /*0a30*/  ISETP.NE.AND P0, PT, R2, 0x5, PT ;  /* 0x000000050200780c */ /* 0x008fda0003f05270 */
[----:B------:R-:W-:Y:S05]  /*0a40*/  @P0 BRA `(.L_x_13) ;  /* 0x0000000000580947 */ /* 0x000fea0003800000 */
[----:B--2---:R-:W2:Y:S01]  /*0a50*/  S2UR UR6, SR_CgaCtaId ;  /* 0x00000000000679c3 */ /* 0x004ea20000008800 */
        /* <DEDUP_REMOVED lines=12> */
[----:B--2---:R3:W2:Y:S01]  /*0b20*/  SYNCS.EXCH.64 URZ, [UR6+0x90], UR10 ;  /* 0x0000900a06ff75b2 */ /* 0x0046a20008000100 */
[----:B------:R3:W1:Y:S01]  /*0b30*/  SYNCS.EXCH.64 URZ, [UR6+0xb0], UR4 ;  /* 0x0000b00406ff75b2 */ /* 0x0006620008000100 */
[----:B------:R3:W1:Y:S01]  /*0b40*/  SYNCS.EXCH.64 URZ, [UR6+0x98], UR10 ;  /* 0x0000980a06ff75b2 */ /* 0x0006620008000100 */
[----:B------:R3:W1:Y:S01]  /*0b50*/  SYNCS.EXCH.64 URZ, [UR6+0xb8], UR4 ;  /* 0x0000b80406ff75b2 */ /* 0x0006620008000100 */
[----:B------:R3:W1:Y:S01]  /*0b60*/  SYNCS.EXCH.64 URZ, [UR6+0xa0], UR10 ;  /* 0x0000a00a06ff75b2 */ /* 0x0006620008000100 */
[----:B------:R3:W1:Y:S01]  /*0b70*/  SYNCS.EXCH.64 URZ, [UR6+0xc0], UR4 ;  /* 0x0000c00406ff75b2 */ /* 0x0006620008000100 */
[----:B------:R3:W1:Y:S01]  /*0b80*/  SYNCS.EXCH.64 URZ, [UR6+0xa8], UR10 ;  /* 0x0000a80a06ff75b2 */ /* 0x0006620008000100 */
[----:B------:R3:W1:Y:S02]  /*0b90*/  SYNCS.EXCH.64 URZ, [UR6+0xc8], UR4 ;  /* 0x0000c80406ff75b2 */ /* 0x0006640008000100 */
[----:B---3--:R-:W-:Y:S01]  /*0ba0*/  NOP ;  /* 0x0000000000007918 */ /* 0x008fe20000000000 */
.L_x_13:
        /* <DEDUP_REMOVED lines=14> */
[----:B------:R3:W1:Y:S01]  /*0c90*/  SYNCS.EXCH.64 URZ, [UR5+0xe0], UR6 ;  /* 0x0000e00605ff75b2 */ /* 0x0006620008000100 */
[----:B------:R3:W1:Y:S01]  /*0ca0*/  SYNCS.EXCH.64 URZ, [UR5+0xd8], UR6 ;  /* 0x0000d80605ff75b2 */ /* 0x0006620008000100 */
[----:B------:R3:W1:Y:S02]  /*0cb0*/  SYNCS.EXCH.64 URZ, [UR5+0xe8], UR6 ;  /* 0x0000e80605ff75b2 */ /* 0x0006640008000100 */
[----:B---3--:R-:W-:Y:S01]  /*0cc0*/  NOP ;  /* 0x0000000000007918 */ /* 0x008fe20000000000 */
.L_x_14:
[----:B--2---:R-:W2:Y:S01]  /*0cd0*/  S2UR UR5, SR_CTAID.X ;  /* 0x00000000000579c3 */ /* 0x004ea20000002500 */
[----:B------:R-:W-:-:S05]  /*0ce0*/  CS2R.32 R99, SR_CgaSize ;  /* 0x0000000000637805 */ /* 0x000fca0000008a00 */
[----:B------:R-:W-:-:S05]  /*0cf0*/  IMAD R99, R99, -0xa0, RZ ;  /* 0xffffff6063637824 */ /* 0x000fca00078e02ff */
[----:B------:R-:W-:-:S14]  /*0d00*/  R2UR UR7, R99 ;  /* 0x00000000630772ca */ /* 0x000fdc00000e0000 */
[----:B------:R-:W3:Y:S01]  /*0d10*/  LDCU UR7, c[0x0][UR7+0x2b0] ;  /* 0x00005600070777ac */ /* 0x000ee20008000800 */
[----:B------:R-:W-:Y:S01]  /*0d20*/  NOP ;  /* 0x0000000000007918 */ /* 0x000fe20000000000 */
[----:B------:R-:W-:-:S05]  /*0d30*/  CS2R.32 R99, SR_CgaSize ;  /* 0x0000000000637805 */ /* 0x000fca0000008a00 */
[----:B------:R-:W-:-:S05]  /*0d40*/  IMAD R99, R99, -0xa0, RZ ;  /* 0xffffff6063637824 */ /* 0x000fca00078e02ff */
[----:B------:R-:W-:-:S14]  /*0d50*/  R2UR UR6, R99 ;  /* 0x00000000630672ca */ /* 0x000fdc00000e0000 */
[----:B------:R-:W4:Y:S01]  /*0d60*/  LDCU UR6, c[0x0][UR6+0x2b4] ;  /* 0x00005680060677ac */ /* 0x000f220008000800 */
[----:B------:R-:W1:Y:S08]  /*0d70*/  S2UR UR4, SR_CTAID.Y ;  /* 0x00000000000479c3 */ /* 0x000e700000002600 */
[----:B------:R-:W4:Y:S01]  /*0d80*/  LDC R9, c[0x0][0xb24] ;  /* 0x0002c900ff097b82 */ /* 0x000f220000000800 */
[----:B--2---:R-:W-:-:S02]  /*0d90*/  I2FP.F32.U32 R5, UR5 ;  /* 0x0000000500057c45 */ /* 0x004fc40008201000 */
[----:B------:R-:W-:-:S05]  /*0da0*/  CS2R.32 R3, SR_CgaSize ;  /* 0x0000000000037805 */ /* 0x000fca0000008a00 */
[----:B------:R-:W-:-:S06]  /*0db0*/  IMAD R3, R3, -0xa0, RZ ;  /* 0xffffff6003037824 */ /* 0x000fcc00078e02ff */
[----:B------:R-:W2:Y:S01]  /*0dc0*/  LDC R3, c[0x0][R3+0x2a0] ;  /* 0x0000a80003037b82 */ /* 0x000ea20000000800 */
[----:B------:R-:W-:Y:S01]  /*0dd0*/  MOV R99, UR5 ;  /* 0x0000000500637c02 */ /* 0x000fe20008000f00 */
[----:B---3--:R-:W-:Y:S01]  /*0de0*/  FMUL R5, R5, UR7 ;  /* 0x0000000705057c20 */ /* 0x008fe20008400000 */
[----:B-1----:R-:W-:Y:S02]  /*0df0*/  I2FP.F32.U32 R4, UR4 ;  /* 0x0000000400047c45 */ /* 0x002fe40008201000 */
[----:B------:R-:W-:-:S05]  /*0e00*/  CS2R.32 R2, SR_CgaSize ;  /* 0x0000000000027805 */ /* 0x000fca0000008a00 */
[----:B------:R-:W-:-:S06]  /*0e10*/  IMAD R2, R2, -0xa0, RZ ;  /* 0xffffff6002027824 */ /* 0x000fcc00078e02ff */
[----:B------:R-:W1:Y:S01]  /*0e20*/  LDC R2, c[0x0][R2+0x2a4] ;  /* 0x0000a90002027b82 */ /* 0x000e620000000800 */
[----:B------:R-:W3:Y:S01]  /*0e30*/  F2I.U32.TRUNC.NTZ R96, R5 ;  /* 0x0000000500607305 */ /* 0x000ee2000020f000 */
[----:B------:R-:W-:Y:S01]  /*0e40*/  MOV R97, UR4 ;  /* 0x0000000400617c02 */ /* 0x000fe20008000f00 */
[----:B----4-:R-:W-:-:S05]  /*0e50*/  FMUL R4, R4, UR6 ;  /* 0x0000000604047c20 */ /* 0x010fca0008400000 */
[----:B------:R-:W-:Y:S01]  /*0e60*/  BAR.SYNC.DEFER_BLOCKING 0x0 ;  /* 0x0000000000007b1d */ /* 0x000fe20000010000 */
[----:B------:R-:W-:-:S05]  /*0e70*/  ISETP.GE.AND P0, PT, R9, 0x1, PT ;  /* 0x000000010900780c */ /* 0x000fca0003f06270 */
[----:B------:R-:W4:Y:S02]  /*0e80*/  F2I.U32.TRUNC.NTZ R81, R4 ;  /* 0x0000000400517305 */ /* 0x000f24000020f000 */
[----:B------:R-:W1:Y:S01]  /*0e90*/  S2UR UR36, SR_CTAID.Z ;  /* 0x00000000002479c3 */ /* 0x000e620000002700 */
[----:B---3--:R-:W-:-:S05]  /*0ea0*/  IADD3 R96, PT, PT, -R96, RZ, RZ ;  /* 0x000000ff60607210 */ /* 0x008fca0007ffe1ff */
[----:B--2---:R-:W-:Y:S01]  /*0eb0*/  IMAD R96, R3, R96, UR5 ;  /* 0x0000000503607e24 */ /* 0x004fe2000f8e0260 */
[----:B----4-:R-:W-:-:S05]  /*0ec0*/  IADD3 R81, PT, PT, -R81, RZ, RZ ;  /* 0x000000ff51517210 */ /* 0x010fca0007ffe1ff */
[----:B-1----:R-:W-:Y:S01]  /*0ed0*/  IMAD R81, R2, R81, UR4 ;  /* 0x0000000402517e24 */ /* 0x002fe2000f8e0251 */
[----:B------:R-:W-:Y:S06]  /*0ee0*/  @!P0 BRA `(.L_x_15) ;  /* 0x0000000000b88947 */ /* 0x000fec0003800000 */
[----:B------:R-:W1:Y:S01]  /*0ef0*/  LDC.64 R4, c[0x0][0xb18] ;  /* 0x0002c600ff047b82 */ /* 0x000e620000000a00 */
[----:B------:R-:W-:-:S07]  /*0f00*/  ISETP.NE.AND P0, PT, R9, 0x1, PT ;  /* 0x000000010900780c */ /* 0x000fce0003f05270 */
[----:B------:R-:W2:Y:S08]  /*0f10*/  LDC R10, c[0x0][0xb0c] ;  /* 0x0002c300ff0a7b82 */ /* 0x000eb00000000800 */
[----:B------:R-:W3:Y:S08]  /*0f20*/  LDC R11, c[0x0][0x370] ;  /* 0x0000dc00ff0b7b82 */ /* 0x000ef00000000800 */
[----:B------:R-:W4:Y:S01]  /*0f30*/  LDC R12, c[0x0][0x374] ;  /* 0x0000dd00ff0c7b82 */ /* 0x000f220000000800 */
[----:B-1----:R-:W-:-:S07]  /*0f40*/  ISETP.NE.AND P1, PT, R4, 0x1, PT ;  /* 0x000000010400780c */ /* 0x002fce0003f25270 */
[----:B------:R-:W3:Y:S01]  /*0f50*/  LDC.64 R6, c[0x0][0xb10] ;  /* 0x0002c400ff067b82 */ /* 0x000ee20000000a00 */
[----:B--2---:R-:W-:-:S07]  /*0f60*/  ISETP.NE.AND P2, PT, R10, 0x1, PT ;  /* 0x000000010a00780c */ /* 0x004fce0003f45270 */
[----:B------:R-:W1:Y:S08]  /*0f70*/  LDC R8, c[0x0][0xb20] ;  /* 0x0002c800ff087b82 */ /* 0x000e700000000800 */
[----:B------:R-:W2:Y:S01]  /*0f80*/  LDC.64 R2, c[0x0][0xb28] ;  /* 0x0002ca00ff027b82 */ /* 0x000ea20000000a00 */
[----:B----4-:R-:W-:-:S04]  /*0f90*/  IMAD.HI.U32 R13, R12, R5, RZ ;  /* 0x000000050c0d7227 */ /* 0x010fc800078e00ff */
[----:B------:R-:W-:-:S04]  /*0fa0*/  IMAD.HI.U32 R5, R97, R5, RZ ;  /* 0x0000000561057227 */ /* 0x000fc800078e00ff */
[----:B---3--:R-:W-:-:S04]  /*0fb0*/  IMAD.HI.U32 R14, R11, R6, RZ ;  /* 0x000000060b0e7227 */ /* 0x008fc800078e00ff */
[----:B------:R-:W-:Y:S01]  /*0fc0*/  IMAD.HI.U32 R16, R99, R6, RZ ;  /* 0x0000000663107227 */ /* 0x000fe200078e00ff */
[-C--:B------:R-:W-:Y:S02]  /*0fd0*/  @P2 SHF.R.U32.HI R11, RZ, R7.reuse, R14 ;  /* 0x00000007ff0b2219 */ /* 0x080fe4000001160e */
[-C--:B-1----:R-:W-:Y:S02]  /*0fe0*/  @P1 SHF.R.U32.HI R12, RZ, R8.reuse, R13 ;  /* 0x00000008ff0c1219 */ /* 0x082fe4000001160d */
[----:B------:R-:W-:Y:S02]  /*0ff0*/  SHF.R.U32.HI R8, RZ, R8, R5 ;  /* 0x00000008ff087219 */ /* 0x000fe40000011605 */
[----:B------:R-:W-:Y:S02]  /*1000*/  SHF.R.U32.HI R16, RZ, R7, R16 ;  /* 0x00000007ff107219 */ /* 0x000fe40000011610 */
[----:B------:R-:W-:Y:S01]  /*1010*/  SEL R5, R97, R8, !P1 ;  /* 0x0000000861057207 */ /* 0x000fe20004800000 */
[----:B--2---:R-:W-:Y:S01]  /*1020*/  IMAD.HI.U32 R14, R12, R2, RZ ;  /* 0x000000020c0e7227 */ /* 0x004fe200078e00ff */
[----:B------:R-:W-:-:S03]  /*1030*/  SEL R7, R99, R16, !P2 ;  /* 0x0000001063077207 */ /* 0x000fc60005000000 */
[----:B------:R-:W-:Y:S01]  /*1040*/  IMAD.HI.U32 R6, R11, R2, RZ ;  /* 0x000000020b067227 */ /* 0x000fe200078e00ff */
[----:B------:R-:W-:-:S04]  /*1050*/  @P0 SHF.R.U32.HI R12, RZ, R3, R14 ;  /* 0x00000003ff0c0219 */ /* 0x000fc8000001160e */
[----:B------:R-:W-:Y:S01]  /*1060*/  @P0 SHF.R.U32.HI R11, RZ, R3, R6 ;  /* 0x00000003ff0b0219 */ /* 0x000fe20000011606 */
[----:B------:R-:W-:-:S04]  /*1070*/  IMAD R12, R12, R9, RZ ;  /* 0x000000090c0c7224 */ /* 0x000fc800078e02ff */
[----:B------:R-:W-:Y:S01]  /*1080*/  IMAD R6, R11, R9, RZ ;  /* 0x000000090b067224 */ /* 0x000fe200078e02ff */
[----:B------:R-:W-:-:S04]  /*1090*/  ISETP.GE.AND P1, PT, R5, R12, PT ;  /* 0x0000000c0500720c */ /* 0x000fc80003f26270 */
[----:B------:R-:W-:Y:S01]  /*10a0*/  ISETP.GE.OR P1, PT, R7, R6, P1 ;  /* 0x000000060700720c */ /* 0x000fe20000f26670 */
[----:B------:R-:W-:-:S05]  /*10b0*/  IMAD.HI.U32 R6, R5, R2, RZ ;  /* 0x0000000205067227 */ /* 0x000fca00078e00ff */
[----:B------:R-:W-:-:S04]  /*10c0*/  SHF.R.U32.HI R6, RZ, R3, R6 ;  /* 0x00000003ff067219 */ /* 0x000fc80000011606 */
[----:B------:R-:W-:-:S03]  /*10d0*/  SEL R6, R5, R6, !P0 ;  /* 0x0000000605067207 */ /* 0x000fc60004000000 */
[----:B------:R-:W-:Y:S01]  /*10e0*/  @!P1 IMAD.HI.U32 R8, R7, R2, RZ ;  /* 0x0000000207089227 */ /* 0x000fe200078e00ff */
[----:B------:R-:W-:-:S04]  /*10f0*/  IADD3 R2, PT, PT, -R6, RZ, RZ ;  /* 0x000000ff06027210 */ /* 0x000fc80007ffe1ff */
[----:B------:R-:W-:Y:S01]  /*1100*/  @!P1 SHF.R.U32.HI R8, RZ, R3, R8 ;  /* 0x00000003ff089219 */ /* 0x000fe20000011608 */
[----:B------:R-:W-:-:S03]  /*1110*/  IMAD R2, R9, R2, R5 ;  /* 0x0000000209027224 */ /* 0x000fc600078e0205 */
[----:B------:R-:W-:Y:S02]  /*1120*/  @!P1 SEL R3, R7, R8, !P0 ;  /* 0x0000000807039207 */ /* 0x000fe40004000000 */
[----:B------:R-:W-:-:S03]  /*1130*/  IADD3 R8, PT, PT, -R5, RZ, RZ ;  /* 0x000000ff05087210 */ /* 0x000fc60007ffe1ff */
[--C-:B------:R-:W-:Y:S02]  /*1140*/  @!P1 IMAD.IADD R6, R6, 0x1, -R3.reuse ;  /* 0x0000000106069824 */ /* 0x100fe400078e0a03 */
[----:B------:R-:W-:Y:S01]  /*1150*/  @!P1 IMAD R3, R2, R11, R3 ;  /* 0x0000000b02039224 */ /* 0x000fe200078e0203 */
[----:B------:R-:W-:Y:S01]  /*1160*/  IADD3 R2, PT, PT, -R7, RZ, RZ ;  /* 0x000000ff07027210 */ /* 0x000fe20007ffe1ff */
[----:B------:R-:W-:Y:S02]  /*1170*/  @!P1 IMAD R5, R6, R9, R7 ;  /* 0x0000000906059224 */ /* 0x000fe400078e0207 */
[----:B------:R-:W-:Y:S02]  /*1180*/  IMAD R8, R4, R8, R97 ;  /* 0x0000000804087224 */ /* 0x000fe400078e0261 */
[----:B------:R-:W-:Y:S02]  /*1190*/  @!P1 IMAD.MOV.U32 R7, RZ, RZ, R3 ;  /* 0x000000ffff079224 */ /* 0x000fe400078e0003 */
[----:B------:R-:W-:-:S02]  /*11a0*/  IMAD R2, R10, R2, R99 ;  /* 0x000000020a027224 */ /* 0x000fc400078e0263 */
[----:B------:R-:W-:Y:S02]  /*11b0*/  IMAD R97, R5, R4, R8 ;  /* 0x0000000405617224 */ /* 0x000fe400078e0208 */
[----:B------:R-:W-:Y:S02]  /*11c0*/  IMAD R99, R7, R10, R2 ;  /* 0x0000000a07637224 */ /* 0x000fe400078e0202 */
.L_x_15:
[----:B------:R-:W1:Y:S01]  /*11d0*/  LDCU UR4, c[0x0][0xb30] ;  /* 0x00016600ff0477ac */ /* 0x000e620008000800 */
[----:B------:R-:W2:Y:S08]  /*11e0*/  S2UR UR37, SR_CgaCtaId ;  /* 0x00000000002579c3 */ /* 0x000eb00000008800 */
[----:B------:R-:W3:Y:S01]  /*11f0*/  LDC R40, c[0x0][0xb24] ;  /* 0x0002c900ff287b82 */ /* 0x000ee20000000800 */
[----:B-1----:R-:W-:-:S09]  /*1200*/  UISETP.NE.AND UP1, UPT, UR4, 0x1, UPT ;  /* 0x000000010400788c */ /* 0x002fd2000bf25270 */
[----:B--2---:R-:W-:Y:S05]  /*1210*/  BRA.U UP1, `(.L_x_16) ;  /* 0x0000000101407547 */ /* 0x004fea000b800000 */
[----:B------:R-:W1:Y:S08]  /*1220*/  LDC.64 R4, c[0x0][0xb10] ;  /* 0x0002c400ff047b82 */ /* 0x000e700000000a00 */
[----:B------:R-:W2:Y:S08]  /*1230*/  LDC.64 R2, c[0x0][0xb18] ;  /* 0x0002c600ff027b82 */ /* 0x000eb00000000a00 */
[----:B------:R-:W4:Y:S08]  /*1240*/  LDC R6, c[0x0][0xb20] ;  /* 0x0002c800ff067b82 */ /* 0x000f300000000800 */
[----:B------:R-:W3:Y:S01]  /*1250*/  LDC R8, c[0x0][0xb0c] ;  /* 0x0002c300ff087b82 */ /* 0x000ee20000000800 */
[----:B-1----:R-:W-:-:S05]  /*1260*/  IMAD.HI.U32 R4, R99, R4, RZ ;  /* 0x0000000463047227 */ /* 0x002fca00078e00ff */
[----:B------:R-:W-:Y:S01]  /*1270*/  SHF.R.U32.HI R4, RZ, R5, R4 ;  /* 0x00000005ff047219 */ /* 0x000fe20000011604 */
[----:B--2---:R-:W-:Y:S01]  /*1280*/  IMAD.HI.U32 R3, R97, R3, RZ ;  /* 0x0000000361037227 */ /* 0x004fe200078e00ff */
[----:B------:R-:W-:-:S04]  /*1290*/  ISETP.NE.AND P0, PT, R2, 0x1, PT ;  /* 0x000000010200780c */ /* 0x000fc80003f05270 */
[----:B----4-:R-:W-:-:S04]  /*12a0*/  SHF.R.U32.HI R6, RZ, R6, R3 ;  /* 0x00000006ff067219 */ /* 0x010fc80000011603 */
[----:B------:R-:W-:Y:S02]  /*12b0*/  SEL R3, R97, R6, !P0 ;  /* 0x0000000661037207 */ /* 0x000fe40004000000 */
[----:B---3--:R-:W-:-:S04]  /*12c0*/  ISETP.NE.AND P1, PT, R8, 0x1, PT ;  /* 0x000000010800780c */ /* 0x008fc80003f25270 */
[----:B------:R-:W-:-:S05]  /*12d0*/  SEL R4, R99, R4, !P1 ;  /* 0x0000000463047207 */ /* 0x000fca0004800000 */
[----:B------:R-:W-:Y:S02]  /*12e0*/  IMAD.IADD R5, R3, 0x1, -R4 ;  /* 0x0000000103057824 */ /* 0x000fe400078e0a04 */
[----:B------:R-:W-:Y:S02]  /*12f0*/  IMAD.IADD R3, R4, 0x1, -R3 ;  /* 0x0000000104037824 */ /* 0x000fe400078e0a03 */
[----:B------:R-:W-:Y:S02]  /*1300*/  IMAD R99, R5, R8, R99 ;  /* 0x0000000805637224 */ /* 0x000fe400078e0263 */
[----:B------:R-:W-:-:S07]  /*1310*/  IMAD R97, R3, R2, R97 ;  /* 0x0000000203617224 */ /* 0x000fce00078e0261 */
.L_x_16:
[----:B------:R-:W-:Y:S01]  /*1320*/  BAR.SYNC.DEFER_BLOCKING 0x0 ;  /* 0x0000000000007b1d */ /* 0x000fe20000010000 */
[----:B------:R-:W-:Y:S01]  /*1330*/  UISETP.NE.AND UP1, UPT, UR8, 0x2, UPT ;  /* 0x000000020800788c */ /* 0x000fe2000bf25270 */
[----:B------:R-:W-:Y:S02]  /*1340*/  ISETP.NE.OR P5, PT, R0, 0x2, !P5 ;  /* 0x000000020000780c */ /* 0x000fe40006fa5670 */
[----:B------:R-:W-:-:S06]  /*1350*/  LOP3.LUT R2, R103, 0x1f, RZ, 0xc0, !PT ;  /* 0x0000001f67027812 */ /* 0x000fcc00078ec0ff */
[----:B------:R-:W-:Y:S05]  /*1360*/  BRA.U UP1, `(.L_x_17) ;  /* 0x0000001101787547 */ /* 0x000fea000b800000 */
[----:B------:R-:W1:Y:S01]  /*1370*/  LDCU UR13, c[0x0][0x38c] ;  /* 0x00007180ff0d77ac */ /* 0x000e620008000800 */
[----:B------:R-:W2:Y:S01]  /*1380*/  LDC R9, c[0x0][0x370] ;  /* 0x0000dc00ff097b82 */ /* 0x000ea20000000800 */
[----:B------:R-:W-:Y:S01]  /*1390*/  PLOP3.LUT P1, PT, PT, PT, UP2, 0x80, 0x8 ;  /* 0x000000000008781c */ /* 0x000fe20003f2f028 */
[----:B------:R-:W-:Y:S01]  /*13a0*/  IMAD.MOV.U32 R15, RZ, RZ, 0x1 ;  /* 0x00000001ff0f7424 */ /* 0x000fe200078e00ff */
[----:B------:R-:W-:Y:S01]  /*13b0*/  ISETP.EQ.OR P4, PT, R2, RZ, P5 ;  /* 0x000000ff0200720c */ /* 0x000fe20002f82670 */
[----:B------:R-:W-:Y:S01]  /*13c0*/  IMAD.MOV.U32 R14, RZ, RZ, RZ ;  /* 0x000000ffff0e7224 */ /* 0x000fe200078e00ff */
[----:B------:R-:W-:Y:S02]  /*13d0*/  PLOP3.LUT P1, PT, P1, PT, PT, 0x8, 0x80 ;  /* 0x000000000080781c */ /* 0x000fe40000f2e170 */
[----:B------:R-:W-:Y:S01]  /*13e0*/  CS2R R12, SRZ ;  /* 0x00000000000c7805 */ /* 0x000fe2000001ff00 */
[----:B------:R-:W-:Y:S01]  /*13f0*/  IMAD.MOV.U32 R10, RZ, RZ, 0x1 ;  /* 0x00000001ff0a7424 */ /* 0x000fe200078e00ff */
[----:B------:R-:W4:Y:S01]  /*1400*/  LDC R0, c[0x0][0x374] ;  /* 0x0000dd00ff007b82 */ /* 0x000f220000000800 */
[----:B------:R-:W2:Y:S01]  /*1410*/  LDCU.64 UR22, c[0x0][0x348] ;  /* 0x00006900ff1677ac */ /* 0x000ea20008000a00 */
[----:B------:R-:W-:Y:S01]  /*1420*/  UMOV UR6, URZ ;  /* 0x000000ff00067c82 */ /* 0x000fe20008000000 */
[----:B-1----:R-:W-:-:S04]  /*1430*/  UIADD3 UR5, UPT, UPT, UR13, 0x7f, URZ ;  /* 0x0000007f0d057890 */ /* 0x002fc8000fffe0ff */
[----:B------:R-:W-:-:S04]  /*1440*/  USHF.R.S32.HI UR4, URZ, 0x1f, UR5 ;  /* 0x0000001fff047899 */ /* 0x000fc80008011405 */
[----:B------:R-:W-:-:S04]  /*1450*/  ULEA.HI UR4, UR4, UR5, URZ, 0x7 ;  /* 0x0000000504047291 */ /* 0x000fc8000f8f38ff */
[----:B------:R-:W-:Y:S02]  /*1460*/  USHF.R.S32.HI UR15, URZ, 0x7, UR4 ;  /* 0x00000007ff0f7899 */ /* 0x000fe40008011404 */
[----:B------:R-:W-:Y:S02]  /*1470*/  UIADD3 UR4, UPT, UPT, UR13, -0x1, URZ ;  /* 0xffffffff0d047890 */ /* 0x000fe4000fffe0ff */
[----:B------:R-:W-:Y:S02]  /*1480*/  UISETP.LT.U32.AND UP0, UPT, UR15, 0x5, UPT ;  /* 0x000000050f00788c */ /* 0x000fe4000bf01070 */
[----:B------:R-:W-:Y:S02]  /*1490*/  UISETP.GE.U32.AND UP1, UPT, UR4, -0xff, UPT ;  /* 0xffffff010400788c */ /* 0x000fe4000bf26070 */
[----:B------:R-:W-:Y:S02]  /*14a0*/  USEL UR14, UR15, 0x5, UP0 ;  /* 0x000000050f0e7887 */ /* 0x000fe40008000000 */
[----:B------:R-:W-:-:S02]  /*14b0*/  UIADD3 UR13, UPT, UPT, UR13, 0xfe, URZ ;  /* 0x000000fe0d0d7890 */ /* 0x000fc4000fffe0ff */
[----:B------:R-:W-:Y:S02]  /*14c0*/  UIADD3 UR5, UPT, UPT, UR14, -0x1, URZ ;  /* 0xffffffff0e057890 */ /* 0x000fe4000fffe0ff */
[----:B------:R-:W-:-:S03]  /*14d0*/  UIADD3 UR7, UPT, UPT, UR15, -UR14, URZ ;  /* 0x8000000e0f077290 */ /* 0x000fc6000fffe0ff */
[----:B------:R-:W-:-:S04]  /*14e0*/  @UP1 UIADD3 UR5, UPT, UPT, UR14, URZ, URZ ;  /* 0x000000ff0e051290 */ /* 0x000fc8000fffe0ff */
[----:B--2---:R-:W-:-:S12]  /*14f0*/  UIADD3 UR5, UPT, UPT, UR5, 0x1, URZ ;  /* 0x0000000105057890 */ /* 0x004fd8000fffe0ff */
.L_x_35:
[----:B------:R-:W-:Y:S01]  /*1500*/  UISETP.NE.AND UP0, UPT, UR37, URZ, UPT ;  /* 0x000000ff2500728c */ /* 0x000fe2000bf05270 */
[----:B------:R-:W1:Y:S08]  /*1510*/  S2UR UR37, SR_CgaCtaId ;  /* 0x00000000002579c3 */ /* 0x000e700000008800 */
[----:B------:R-:W-:Y:S05]  /*1520*/  BRA.U UP0, `(.L_x_18) ;  /* 0x0000000100347547 */ /* 0x000fea000b800000 */
[----:B------:R-:W2:Y:S01]  /*1530*/  S2R R2, SR_CgaCtaId ;  /* 0x0000000000027919 */ /* 0x000ea20000008800 */
[----:B------:R-:W-:-:S04]  /*1540*/  MOV R3, 0x400 ;  /* 0x0000040000037802 */ /* 0x000fc80000000f00 */
[----:B--2---:R-:W-:Y:S02]  /*1550*/  LEA R3, R2, R3, 0x18 ;  /* 0x0000000302037211 */ /* 0x004fe400078ec0ff */
[----:B------:R-:W-:-:S03]  /*1560*/  SHF.L.U32 R2, R10, 0x1f, RZ ;  /* 0x0000001f0a027819 */ /* 0x000fc600000006ff */
[----:B------:R-:W-:-:S04]  /*1570*/  IMAD R3, R12, 0x8, R3 ;  /* 0x000000080c037824 */ /* 0x000fc800078e0203 */
[----:B------:R-:W2:Y:S02]  /*1580*/  SYNCS.PHASECHK.TRANS64.TRYWAIT P0, [R3+URZ+0xe0], R2 ;  /* 0x0000e002030075a7 */ /* 0x000ea400080011ff */
[----:B--2---:R-:W-:Y:S05]  /*1590*/  @!P0 BRA `(.L_x_19) ;  /* 0x0000004c00388947 */ /* 0x004fea0003800000 */
.L_x_96:
[----:B------:R-:W-:Y:S01]  /*15a0*/  VIADD R12, R12, 0x1 ;  /* 0x000000010c0c7836 */ /* 0x000fe20000000000 */
[----:B------:R2:W-:Y:S04]  /*15b0*/  SYNCS.ARRIVE.TRANS64.A1T0 RZ, [R3+URZ+0xd0], RZ ;  /* 0x0000d0ff03ff79a7 */ /* 0x0005e800081000ff */
[----:B------:R-:W-:-:S04]  /*15c0*/  ISETP.NE.AND P0, PT, R12, 0x2, PT ;  /* 0x000000020c00780c */ /* 0x000fc80003f05270 */
[----:B------:R-:W-:Y:S02]  /*15d0*/  SEL R12, R12, RZ, P0 ;  /* 0x000000ff0c0c7207 */ /* 0x000fe40000000000 */
[----:B--2---:R-:W-:-:S04]  /*15e0*/  SEL R3, RZ, 0x1, P0 ;  /* 0x00000001ff037807 */ /* 0x004fc80000000000 */
[----:B------:R-:W-:-:S07]  /*15f0*/  LOP3.LUT R10, R10, R3, RZ, 0x3c, !PT ;  /* 0x000000030a0a7212 */ /* 0x000fce00078e3cff */
.L_x_18:
[----:B------:R-:W-:Y:S01]  /*1600*/  UMOV UR4, 0x400 ;  /* 0x0000040000047882 */ /* 0x000fe20000000000 */
[----:B------:R-:W-:Y:S01]  /*1610*/  SHF.L.U32 R2, R15, 0x1f, RZ ;  /* 0x0000001f0f027819 */ /* 0x000fe200000006ff */
[----:B-1----:R-:W-:Y:S01]  /*1620*/  ULEA UR4, UR37, UR4, 0x18 ;  /* 0x0000000425047291 */ /* 0x002fe2000f8ec0ff */
[----:B------:R-:W-:Y:S01]  /*1630*/  R2UR UR35, R99 ;  /* 0x00000000632372ca */ /* 0x000fe200000e0000 */
[----:B------:R-:W-:Y:S01]  /*1640*/  UISETP.GE.U32.AND UP0, UPT, UR13, 0xff, UPT ;  /* 0x000000ff0d00788c */ /* 0x000fe2000bf06070 */
[----:B------:R-:W-:Y:S01]  /*1650*/  R2UR UR11, R97 ;  /* 0x00000000610b72ca */ /* 0x000fe200000e0000 */
[----:B------:R-:W-:Y:S01]  /*1660*/  ULEA UR8, UR6, UR4, 0x3 ;  /* 0x0000000406087291 */ /* 0x000fe2000f8e18ff */
[----:B------:R-:W-:-:S08]  /*1670*/  UMOV UR24, URZ ;  /* 0x000000ff00187c82 */ /* 0x000fd00008000000 */
[----:B------:R1:W2:Y:S01]  /*1680*/  SYNCS.PHASECHK.TRANS64.TRYWAIT P0, [UR8+0x28], R2 ;  /* 0x00002802ff0075a7 */ /* 0x0002a20008001108 */
[----:B------:R-:W-:Y:S02]  /*1690*/  USHF.L.U32 UR35, UR35, 0x6, URZ ;  /* 0x0000000623237899 */ /* 0x000fe400080006ff */
[----:B------:R-:W-:Y:S01]  /*16a0*/  USHF.L.U32 UR11, UR11, 0x6, URZ ;  /* 0x000000060b0b7899 */ /* 0x000fe200080006ff */
[----:B------:R-:W-:Y:S11]  /*16b0*/  BRA.U !UP0, `(.L_x_20) ;  /* 0x0000000108a47547 */ /* 0x000ff6000b800000 */
[----:B------:R-:W-:Y:S01]  /*16c0*/  UMOV UR16, URZ ;  /* 0x000000ff00107c82 */ /* 0x000fe20008000000 */
[----:B------:R-:W-:-:S05]  /*16d0*/  UMOV UR17, UR6 ;  /* 0x0000000600117c82 */ /* 0x000fca0008000000 */
.L_x_25:
[----:B-1----:R-:W-:Y:S01]  /*16e0*/  ULEA UR33, UR17, UR4, 0x3 ;  /* 0x0000000411217291 */ /* 0x002fe2000f8e18ff */
[----:B--2---:R-:W-:Y:S01]  /*16f0*/  @!P5 MOV R3, 0x4000 ;  /* 0x000040000003d802 */ /* 0x004fe20000000f00 */
[----:B--2---:R-:W-:Y:S10]  /*1700*/  @P0 BRA `(.L_x_21) ;  /* 0x00000000000c0947 */ /* 0x004ff40003800000 */
[----:B------:R-:W-:-:S04]  /*1710*/  SHF.L.U32 R5, R15, 0x1f, RZ ;  /* 0x0000001f0f057819 */ /* 0x000fc800000006ff */
[----:B------:R-:W2:Y:S02]  /*1720*/  SYNCS.PHASECHK.TRANS64.TRYWAIT P0, [UR33+0x28], R5 ;  /* 0x00002805ff0075a7 */ /* 0x000ea40008001121 */
[----:B--2---:R-:W-:Y:S05]  /*1730*/  @!P0 BRA `(.L_x_22) ;  /* 0x0000004800e48947 */ /* 0x004fea0003800000 */
.L_x_21:
[----:B------:R2:W-:Y:S01]  /*1740*/  @!P5 SYNCS.ARRIVE.TRANS64 RZ, [UR33], R3 ;  /* 0x00000003ffffd9a7 */ /* 0x0005e20008000021 */
[----:B------:R-:W-:Y:S04]  /*1750*/  BSSY.RECONVERGENT B0, `(.L_x_23) ;  /* 0x0000003000007945 */ /* 0x000fe80003800200 */
[----:B------:R-:W-:Y:S05]  /*1760*/  @P4 BRA `(.L_x_24) ;  /* 0x0000000000044947 */ /* 0x000fea0003800000 */
[----:B------:R-:W-:Y:S05]  /*1770*/  BPT.TRAP 0x1 ;  /* 0x000000040000795c */ /* 0x000fea0000300000 */
.L_x_24:
[----:B------:R-:W-:Y:S05]  /*1780*/  BSYNC.RECONVERGENT B0 ;  /* 0x0000000000007941 */ /* 0x000fea0003800200 */
.L_x_23:
[----:B------:R-:W-:Y:S02]  /*1790*/  UIADD3 UR6, UPT, UPT, UR17, 0x1, URZ ;  /* 0x0000000111067890 */ /* 0x000fe4000fffe0ff */
[----:B------:R-:W-:Y:S02]  /*17a0*/  UIADD3 UR26, UP1, UPT, UR22, 0x80, URZ ;  /* 0x00000080161a7890 */ /* 0x000fe4000ff3e0ff */
[----:B------:R-:W-:Y:S02]  /*17b0*/  UISETP.NE.AND UP0, UPT, UR6, 0x5, UPT ;  /* 0x000000050600788c */ /* 0x000fe4000bf05270 */
[----:B------:R-:W-:Y:S02]  /*17c0*/  USHF.L.U32 UR34, UR16, 0x7, URZ ;  /* 0x0000000710227899 */ /* 0x000fe400080006ff */
[----:B------:R-:W-:Y:S02]  /*17d0*/  USEL UR9, URZ, 0x1, UP0 ;  /* 0x00000001ff097887 */ /* 0x000fe40008000000 */
[----:B------:R-:W-:-:S02]  /*17e0*/  USEL UR6, UR6, URZ, UP0 ;  /* 0x000000ff06067287 */ /* 0x000fc40008000000 */
[----:B------:R-:W-:Y:S02]  /*17f0*/  UIADD3 UR20, UP0, UPT, UR22, 0x180, URZ ;  /* 0x0000018016147890 */ /* 0x000fe4000ff1e0ff */
[----:B------:R-:W-:Y:S01]  /*1800*/  ULEA UR8, UR6, UR4, 0x3 ;  /* 0x0000000406087291 */ /* 0x000fe2000f8e18ff */
[----:B------:R-:W-:Y:S01]  /*1810*/  LOP3.LUT R15, R15, UR9, RZ, 0x3c, !PT ;  /* 0x000000090f0f7c12 */ /* 0x000fe2000f8e3cff */
[----:B------:R-:W-:Y:S02]  /*1820*/  UIADD3.X UR27, UPT, UPT, URZ, UR23, URZ, UP1, !UPT ;  /* 0x00000017ff1b7290 */ /* 0x000fe40008ffe4ff */
[----:B------:R-:W-:Y:S01]  /*1830*/  UIADD3.X UR21, UPT, UPT, URZ, UR23, URZ, UP0, !UPT ;  /* 0x00000017ff157290 */ /* 0x000fe200087fe4ff */
[----:B-1----:R-:W-:Y:S01]  /*1840*/  SHF.L.U32 R2, R15, 0x1f, RZ ;  /* 0x0000001f0f027819 */ /* 0x002fe200000006ff */
[----:B------:R-:W-:Y:S01]  /*1850*/  UMOV UR18, 0x0 ;  /* 0x0000000000127882 */ /* 0x000fe20000000000 */
[----:B------:R-:W-:Y:S01]  /*1860*/  UMOV UR19, 0x10000000 ;  /* 0x1000000000137882 */ /* 0x000fe20000000000 */
[----:B------:R-:W-:Y:S01]  /*1870*/  UMOV UR12, UR36 ;  /* 0x00000024000c7c82 */ /* 0x000fe20008000000 */
[----:B------:R1:W1:Y:S01]  /*1880*/  SYNCS.PHASECHK.TRANS64.TRYWAIT P0, [UR8+0x28], R2 ;  /* 0x00002802ff0075a7 */ /* 0x0002620008001108 */
[----:B------:R-:W-:Y:S01]  /*1890*/  ULEA UR8, UR17, UR4, 0xd ;  /* 0x0000000411087291 */ /* 0x000fe2000f8e68ff */
[----:B------:R-:W-:Y:S01]  /*18a0*/  UMOV UR9, UR33 ;  /* 0x0000002100097c82 */ /* 0x000fe20008000000 */
[----:B------:R-:W-:-:S02]  /*18b0*/  UMOV UR10, UR34 ;  /* 0x00000022000a7c82 */ /* 0x000fc40008000000 */
[----:B------:R-:W-:Y:S02]  /*18c0*/  UIADD3 UR32, UPT, UPT, UR8, 0x2400, URZ ;  /* 0x0000240008207890 */ /* 0x000fe4000fffe0ff */
[----:B------:R-:W-:Y:S02]  /*18d0*/  UIADD3 UR8, UPT, UPT, UR8, 0xc400, URZ ;  /* 0x0000c40008087890 */ /* 0x000fe4000fffe0ff */
[----:B------:R-:W-:Y:S01]  /*18e0*/  UIADD3 UR16, UPT, UPT, UR16, 0x1, URZ ;  /* 0x0000000110107890 */ /* 0x000fe2000fffe0ff */
[----:B------:R-:W-:Y:S01]  /*18f0*/  UMOV UR24, UR5 ;  /* 0x0000000500187c82 */ /* 0x000fe20008000000 */
[----:B------:R-:W-:Y:S02]  /*1900*/  UMOV UR17, UR6 ;  /* 0x0000000600117c82 */ /* 0x000fe40008000000 */
[----:B------:R-:W-:Y:S01]  /*1910*/  UISETP.NE.AND UP0, UPT, UR16, UR5, UPT ;  /* 0x000000051000728c */ /* 0x000fe2000bf05270 */
[----:B------:R1:W-:Y:S02]  /*1920*/  UTMALDG.3D [UR32], [UR26], desc[UR18] ;  /* 0x000012201a0075b4 */ /* 0x0003e40008011000 */
[----:B------:R1:W-:Y:S06]  /*1930*/  UTMALDG.3D [UR8], [UR20], desc[UR18] ;  /* 0x00001208140075b4 */ /* 0x0003ec0008011000 */
[----:B------:R-:W-:Y:S05]  /*1940*/  BRA.U UP0, `(.L_x_25) ;  /* 0xfffffffd00647547 */ /* 0x000fea000b83ffff */
.L_x_20:
[----:B-1----:R-:W-:Y:S01]  /*1950*/  ULEA UR8, UR6, UR4, 0x3 ;  /* 0x0000000406087291 */ /* 0x002fe2000f8e18ff */
[----:B------:R-:W-:Y:S01]  /*1960*/  SHF.L.U32 R2, R15, 0x1f, RZ ;  /* 0x0000001f0f027819 */ /* 0x000fe200000006ff */
[----:B------:R-:W-:Y:S01]  /*1970*/  @!P1 SYNCS.ARRIVE.TRANS64.A1T0 RZ, [UR4+0x68], RZ ;  /* 0x000068ffffff99a7 */ /* 0x000fe20008100004 */
[----:B------:R-:W-:-:S06]  /*1980*/  UISETP.GT.AND UP0, UPT, UR15, UR14, UPT ;  /* 0x0000000e0f00728c */ /* 0x000fcc000bf04270 */
[----:B--2---:R1:W2:Y:S03]  /*1990*/  SYNCS.PHASECHK.TRANS64.TRYWAIT P0, [UR8+0x28], R2 ;  /* 0x00002802ff0075a7 */ /* 0x0042a60008001108 */
[----:B------:R-:W-:Y:S05]  /*19a0*/  BRA.U !UP0, `(.L_x_26) ;  /* 0x0000000108a87547 */ /* 0x000fea000b800000 */
[----:B------:R-:W-:Y:S01]  /*19b0*/  UIADD3 UR21, UPT, UPT, UR7, UR24, URZ ;  /* 0x0000001807157290 */ /* 0x000fe2000fffe0ff */
[----:B------:R-:W-:-:S11]  /*19c0*/  UMOV UR25, UR6 ;  /* 0x0000000600197c82 */ /* 0x000fd60008000000 */
.L_x_31:
[----:B-1----:R-:W-:Y:S01]  /*19d0*/  ULEA UR17, UR25, UR4, 0x3 ;  /* 0x0000000419117291 */ /* 0x002fe2000f8e18ff */
[----:B--2---:R-:W-:Y:S01]  /*19e0*/  @!P5 MOV R3, 0x4000 ;  /* 0x000040000003d802 */ /* 0x004fe20000000f00 */
[----:B--2---:R-:W-:Y:S10]  /*19f0*/  @P0 BRA `(.L_x_27) ;  /* 0x00000000000c0947 */ /* 0x004ff40003800000 */
[----:B------:R-:W-:-:S04]  /*1a00*/  SHF.L.U32 R5, R15, 0x1f, RZ ;  /* 0x0000001f0f057819 */ /* 0x000fc800000006ff */
[----:B------:R-:W2:Y:S02]  /*1a10*/  SYNCS.PHASECHK.TRANS64.TRYWAIT P0, [UR17+0x28], R5 ;  /* 0x00002805ff0075a7 */ /* 0x000ea40008001111 */
[----:B--2---:R-:W-:Y:S05]  /*1a20*/  @!P0 BRA `(.L_x_28) ;  /* 0x0000004800408947 */ /* 0x004fea0003800000 */
.L_x_27:
[----:B------:R2:W-:Y:S01]  /*1a30*/  @!P5 SYNCS.ARRIVE.TRANS64 RZ, [UR17], R3 ;  /* 0x00000003ffffd9a7 */ /* 0x0005e20008000011 */
[----:B------:R-:W-:Y:S04]  /*1a40*/  BSSY.RECONVERGENT B0, `(.L_x_29) ;  /* 0x0000003000007945 */ /* 0x000fe80003800200 */
[----:B------:R-:W-:Y:S05]  /*1a50*/  @P4 BRA `(.L_x_30) ;  /* 0x0000000000044947 */ /* 0x000fea0003800000 */
[----:B------:R-:W-:Y:S05]  /*1a60*/  BPT.TRAP 0x1 ;  /* 0x000000040000795c */ /* 0x000fea0000300000 */
.L_x_30:
[----:B------:R-:W-:Y:S05]  /*1a70*/  BSYNC.RECONVERGENT B0 ;  /* 0x0000000000007941 */ /* 0x000fea0003800200 */
.L_x_29:
        /* <DEDUP_REMOVED lines=20> */
[----:B------:R-:W-:Y:S01]  /*1bc0*/  UIADD3 UR8, UPT, UPT, UR8, 0xc400, URZ ;  /* 0x0000c40008087890 */ /* 0x000fe2000fffe0ff */
[----:B------:R-:W-:Y:S01]  /*1bd0*/  UMOV UR9, UR17 ;  /* 0x0000001100097c82 */ /* 0x000fe20008000000 */
[----:B------:R-:W-:Y:S01]  /*1be0*/  UMOV UR10, UR18 ;  /* 0x00000012000a7c82 */ /* 0x000fe20008000000 */
[----:B------:R-:W-:Y:S01]  /*1bf0*/  UIADD3 UR24, UPT, UPT, UR24, 0x1, URZ ;  /* 0x0000000118187890 */ /* 0x000fe2000fffe0ff */
[----:B------:R-:W-:-:S03]  /*1c00*/  UMOV UR25, UR6 ;  /* 0x0000000600197c82 */ /* 0x000fc60008000000 */
[----:B------:R1:W-:Y:S01]  /*1c10*/  UTMALDG.3D [UR16], [UR30], desc[UR26] ;  /* 0x00001a101e0075b4 */ /* 0x0003e20008011000 */
[----:B------:R-:W-:Y:S01]  /*1c20*/  UISETP.NE.AND UP0, UPT, UR24, UR21, UPT ;  /* 0x000000151800728c */ /* 0x000fe2000bf05270 */
[----:B------:R1:W-:Y:S08]  /*1c30*/  UTMALDG.3D [UR8], [UR28], desc[UR26] ;  /* 0x00001a081c0075b4 */ /* 0x0003f00008011000 */
[----:B------:R-:W-:Y:S05]  /*1c40*/  BRA.U UP0, `(.L_x_31) ;  /* 0xfffffffd00607547 */ /* 0x000fea000b83ffff */
.L_x_26:
[C---:B-1----:R-:W-:Y:S01]  /*1c50*/  LEA R2, R14.reuse, UR4, 0x3 ;  /* 0x000000040e027c11 */ /* 0x042fe2000f8e18ff */
[----:B------:R-:W-:Y:S01]  /*1c60*/  NOP ;  /* 0x0000000000007918 */ /* 0x000fe20000000000 */
[----:B--2---:R-:W-:Y:S02]  /*1c70*/  SHF.L.U32 R3, R13, 0x1f, RZ ;  /* 0x0000001f0d037819 */ /* 0x004fe400000006ff */
[----:B------:R-:W-:Y:S02]  /*1c80*/  LEA R4, R14, UR4, 0x4 ;  /* 0x000000040e047c11 */ /* 0x000fe4000f8e20ff */
[----:B------:R-:W1:Y:S02]  /*1c90*/  SYNCS.PHASECHK.TRANS64.TRYWAIT P0, [R2+URZ+0x70], R3 ;  /* 0x00007003020075a7 */ /* 0x000e6400080011ff */
[----:B-1----:R-:W-:Y:S05]  /*1ca0*/  @!P0 BRA `(.L_x_32) ;  /* 0x0000004400b88947 */ /* 0x002fea0003800000 */
.L_x_99:
[----:B------:R-:W2:Y:S01]  /*1cb0*/  LDS.128 R4, [R4+0x100] ;  /* 0x0001000004047984 */ /* 0x000ea20000000c00 */
[----:B---3--:R-:W-:Y:S01]  /*1cc0*/  ISETP.GE.AND P0, PT, R40, 0x1, PT ;  /* 0x000000012800780c */ /* 0x008fe20003f06270 */
[----:B-1----:R-:W-:Y:S01]  /*1cd0*/  VIADD R2, R2, 0x80 ;  /* 0x0000008002027836 */ /* 0x002fe20000000000 */
[----:B------:R-:W-:Y:S01]  /*1ce0*/  @!PT LDS RZ, [RZ] ;  /* 0x00000000fffff984 */ /* 0x000fe20000000800 */
[----:B------:R-:W-:Y:S01]  /*1cf0*/  @!PT LDS RZ, [RZ] ;  /* 0x00000000fffff984 */ /* 0x000fe20000000800 */
[----:B------:R-:W-:Y:S01]  /*1d00*/  @!PT LDS RZ, [RZ] ;  /* 0x00000000fffff984 */ /* 0x000fe20000000800 */
[----:B------:R-:W-:Y:S01]  /*1d10*/  @!PT LDS RZ, [RZ] ;  /* 0x00000000fffff984 */ /* 0x000fe20000000800 */
[----:B------:R1:W-:Y:S06]  /*1d20*/  MEMBAR.ALL.CTA ;  /* 0x0000000000007992 */ /* 0x0003ec0000008000 */
[----:B-1----:R-:W1:Y:S01]  /*1d30*/  FENCE.VIEW.ASYNC.S ;  /* 0x00000000000073c6 */ /* 0x002e620000000000 */
[----:B------:R-:W-:-:S04]  /*1d40*/  PRMT R2, RZ, 0x654, R2 ;  /* 0x00000654ff027816 */ /* 0x000fc80000000002 */
[----:B-1----:R1:W-:Y:S01]  /*1d50*/  SYNCS.ARRIVE.TRANS64.RED.A1T0 RZ, [R2+URZ], RZ ;  /* 0x000000ff02ff79a7 */ /* 0x0023e200081004ff */
[----:B--2---:R-:W-:-:S13]  /*1d60*/  LOP3.LUT P2, RZ, R6, 0x1, RZ, 0xc0, !PT ;  /* 0x0000000106ff7812 */ /* 0x004fda000784c0ff */
[----:B------:R-:W-:Y:S01]  /*1d70*/  @P2 SHF.R.U32.HI R3, RZ, 0x10, R5 ;  /* 0x00000010ff032819 */ /* 0x000fe20000011605 */
[----:B------:R-:W-:Y:S01]  /*1d80*/  VOTEU.ANY UP0, P2 ;  /* 0x0000000000ff7886 */ /* 0x000fe20001000100 */
[----:B------:R-:W-:Y:S02]  /*1d90*/  @P2 MOV R11, R4 ;  /* 0x00000004000b2202 */ /* 0x000fe40000000f00 */
[----:B------:R-:W-:Y:S02]  /*1da0*/  @P2 R2UR.BROADCAST UR8, R3 ;  /* 0x00000000030822ca */ /* 0x000fe400008e0000 */
[----:B------:R-:W-:-:S11]  /*1db0*/  @P2 LOP3.LUT R8, R5, 0xffff, RZ, 0xc0, !PT ;  /* 0x0000ffff05082812 */ /* 0x000fd600078ec0ff */
[----:B------:R-:W-:Y:S01]  /*1dc0*/  @UP0 UMOV UR36, UR8 ;  /* 0x0000000800240c82 */ /* 0x000fe20008000000 */
[----:B-1----:R-:W-:Y:S05]  /*1dd0*/  @!P0 BRA `(.L_x_33) ;  /* 0x0000000000b88947 */ /* 0x002fea0003800000 */
[----:B------:R-:W4:Y:S01]  /*1de0*/  LDC.64 R4, c[0x0][0xb18] ;  /* 0x0002c600ff047b82 */ /* 0x000f220000000a00 */
[----:B------:R-:W-:-:S07]  /*1df0*/  ISETP.NE.AND P3, PT, R40, 0x1, PT ;  /* 0x000000012800780c */ /* 0x000fce0003f65270 */
[----:B------:R-:W1:Y:S08]  /*1e00*/  LDC.64 R6, c[0x0][0xb10] ;  /* 0x0002c400ff067b82 */ /* 0x000e700000000a00 */
[----:B------:R-:W2:Y:S08]  /*1e10*/  LDC R16, c[0x0][0xb20] ;  /* 0x0002c800ff107b82 */ /* 0x000eb00000000800 */
[----:B------:R-:W3:Y:S01]  /*1e20*/  LDC R18, c[0x0][0xb0c] ;  /* 0x0002c300ff127b82 */ /* 0x000ee20000000800 */
[----:B----4-:R-:W-:Y:S01]  /*1e30*/  IMAD.HI.U32 R17, R0, R5, RZ ;  /* 0x0000000500117227 */ /* 0x010fe200078e00ff */
[----:B------:R-:W-:-:S03]  /*1e40*/  ISETP.NE.AND P0, PT, R4, 0x1, PT ;  /* 0x000000010400780c */ /* 0x000fc60003f05270 */
[----:B------:R-:W-:-:S03]  /*1e50*/  IMAD.HI.U32 R5, R8, R5, RZ ;  /* 0x0000000508057227 */ /* 0x000fc600078e00ff */
[----:B------:R-:W4:Y:S01]  /*1e60*/  LDC.64 R2, c[0x0][0xb28] ;  /* 0x0002ca00ff027b82 */ /* 0x000f220000000a00 */
[----:B-1----:R-:W-:-:S04]  /*1e70*/  IMAD.HI.U32 R20, R9, R6, RZ ;  /* 0x0000000609147227 */ /* 0x002fc800078e00ff */
[----:B------:R-:W-:Y:S01]  /*1e80*/  IMAD.HI.U32 R22, R11, R6, RZ ;  /* 0x000000060b167227 */ /* 0x000fe200078e00ff */
[----:B------:R-:W-:Y:S02]  /*1e90*/  SHF.R.U32.HI R20, RZ, R7, R20 ;  /* 0x00000007ff147219 */ /* 0x000fe40000011614 */
[-C--:B--2---:R-:W-:Y:S02]  /*1ea0*/  SHF.R.U32.HI R17, RZ, R16.reuse, R17 ;  /* 0x00000010ff117219 */ /* 0x084fe40000011611 */
[----:B------:R-:W-:Y:S02]  /*1eb0*/  SHF.R.U32.HI R5, RZ, R16, R5 ;  /* 0x00000010ff057219 */ /* 0x000fe40000011605 */
[----:B------:R-:W-:Y:S02]  /*1ec0*/  SEL R17, R0, R17, !P0 ;  /* 0x0000001100117207 */ /* 0x000fe40004000000 */
[----:B------:R-:W-:Y:S02]  /*1ed0*/  SHF.R.U32.HI R22, RZ, R7, R22 ;  /* 0x00000007ff167219 */ /* 0x000fe40000011616 */
[----:B---3--:R-:W-:-:S02]  /*1ee0*/  ISETP.NE.AND P1, PT, R18, 0x1, PT ;  /* 0x000000011200780c */ /* 0x008fc40003f25270 */
[----:B------:R-:W-:Y:S02]  /*1ef0*/  SEL R5, R8, R5, !P0 ;  /* 0x0000000508057207 */ /* 0x000fe40004000000 */
[----:B------:R-:W-:Y:S02]  /*1f00*/  SEL R19, R9, R20, !P1 ;  /* 0x0000001409137207 */ /* 0x000fe40004800000 */
[----:B------:R-:W-:Y:S01]  /*1f10*/  SEL R7, R11, R22, !P1 ;  /* 0x000000160b077207 */ /* 0x000fe20004800000 */
[----:B----4-:R-:W-:-:S04]  /*1f20*/  IMAD.HI.U32 R20, R17, R2, RZ ;  /* 0x0000000211147227 */ /* 0x010fc800078e00ff */
[----:B------:R-:W-:Y:S01]  /*1f30*/  IMAD.HI.U32 R6, R19, R2, RZ ;  /* 0x0000000213067227 */ /* 0x000fe200078e00ff */
[----:B------:R-:W-:-:S04]  /*1f40*/  @P3 SHF.R.U32.HI R17, RZ, R3, R20 ;  /* 0x00000003ff113219 */ /* 0x000fc80000011614 */
[----:B------:R-:W-:Y:S01]  /*1f50*/  @P3 SHF.R.U32.HI R19, RZ, R3, R6 ;  /* 0x00000003ff133219 */ /* 0x000fe20000011606 */
[----:B------:R-:W-:-:S04]  /*1f60*/  IMAD R17, R40, R17, RZ ;  /* 0x0000001128117224 */ /* 0x000fc800078e02ff */
[----:B------:R-:W-:Y:S01]  /*1f70*/  IMAD R6, R40, R19, RZ ;  /* 0x0000001328067224 */ /* 0x000fe200078e02ff */
[C---:B------:R-:W-:Y:S02]  /*1f80*/  ISETP.GE.AND P0, PT, R5.reuse, R17, PT ;  /* 0x000000110500720c */ /* 0x040fe40003f06270 */
[----:B------:R-:W-:Y:S02]  /*1f90*/  IADD3 R17, PT, PT, -R5, RZ, RZ ;  /* 0x000000ff05117210 */ /* 0x000fe40007ffe1ff */
[----:B------:R-:W-:Y:S01]  /*1fa0*/  ISETP.GE.OR P0, PT, R7, R6, P0 ;  /* 0x000000060700720c */ /* 0x000fe20000706670 */
[----:B------:R-:W-:-:S04]  /*1fb0*/  IMAD.HI.U32 R6, R5, R2, RZ ;  /* 0x0000000205067227 */ /* 0x000fc800078e00ff */
[----:B------:R-:W-:Y:S01]  /*1fc0*/  IMAD R8, R4, R17, R8 ;  /* 0x0000001104087224 */ /* 0x000fe200078e0208 */
[----:B------:R-:W-:-:S04]  /*1fd0*/  SHF.R.U32.HI R6, RZ, R3, R6 ;  /* 0x00000003ff067219 */ /* 0x000fc80000011606 */
[----:B------:R-:W-:-:S03]  /*1fe0*/  SEL R6, R5, R6, !P3 ;  /* 0x0000000605067207 */ /* 0x000fc60005800000 */
[----:B------:R-:W-:-:S04]  /*1ff0*/  @!P0 IMAD.HI.U32 R16, R7, R2, RZ ;  /* 0x0000000207108227 */ /* 0x000fc800078e00ff */
[----:B------:R-:W-:Y:S01]  /*2000*/  IMAD.MOV R2, RZ, RZ, -R6 ;  /* 0x000000ffff027224 */ /* 0x000fe200078e0a06 */
[----:B------:R-:W-:-:S03]  /*2010*/  @!P0 SHF.R.U32.HI R16, RZ, R3, R16 ;  /* 0x00000003ff108219 */ /* 0x000fc60000011610 */
[----:B------:R-:W-:Y:S01]  /*2020*/  IMAD R2, R40, R2, R5 ;  /* 0x0000000228027224 */ /* 0x000fe200078e0205 */
[----:B------:R-:W-:-:S05]  /*2030*/  @!P0 SEL R3, R7, R16, !P3 ;  /* 0x0000001007038207 */ /* 0x000fca0005800000 */
[--C-:B------:R-:W-:Y:S02]  /*2040*/  @!P0 IMAD.IADD R6, R6, 0x1, -R3.reuse ;  /* 0x0000000106068824 */ /* 0x100fe400078e0a03 */
[----:B------:R-:W-:Y:S01]  /*2050*/  @!P0 IMAD R3, R2, R19, R3 ;  /* 0x0000001302038224 */ /* 0x000fe200078e0203 */
[----:B------:R-:W-:Y:S01]  /*2060*/  IADD3 R2, PT, PT, -R7, RZ, RZ ;  /* 0x000000ff07027210 */ /* 0x000fe20007ffe1ff */
[----:B------:R-:W-:Y:S02]  /*2070*/  @!P0 IMAD R5, R40, R6, R7 ;  /* 0x0000000628058224 */ /* 0x000fe400078e0207 */
[----:B------:R-:W-:Y:S02]  /*2080*/  @!P0 IMAD.MOV.U32 R7, RZ, RZ, R3 ;  /* 0x000000ffff078224 */ /* 0x000fe400078e0003 */
[----:B------:R-:W-:Y:S02]  /*2090*/  IMAD R2, R18, R2, R11 ;  /* 0x0000000212027224 */ /* 0x000fe400078e020b */
[----:B------:R-:W-:-:S02]  /*20a0*/  IMAD R8, R5, R4, R8 ;  /* 0x0000000405087224 */ /* 0x000fc400078e0208 */
[----:B------:R-:W-:Y:S02]  /*20b0*/  IMAD R11, R7, R18, R2 ;  /* 0x00000012070b7224 */ /* 0x000fe400078e0202 */
.L_x_33:
[----:B------:R-:W1:Y:S02]  /*20c0*/  LDCU UR8, c[0x0][0xb30] ;  /* 0x00016600ff0877ac */ /* 0x000e640008000800 */
[----:B-1----:R-:W-:-:S09]  /*20d0*/  UISETP.NE.AND UP0, UPT, UR8, 0x1, UPT ;  /* 0x000000010800788c */ /* 0x002fd2000bf05270 */
[----:B------:R-:W-:Y:S05]  /*20e0*/  BRA.U UP0, `(.L_x_34) ;  /* 0x0000000100407547 */ /* 0x000fea000b800000 */
[----:B------:R-:W1:Y:S08]  /*20f0*/  LDC.64 R4, c[0x0][0xb10] ;  /* 0x0002c400ff047b82 */ /* 0x000e700000000a00 */
[----:B------:R-:W2:Y:S08]  /*2100*/  LDC.64 R2, c[0x0][0xb18] ;  /* 0x0002c600ff027b82 */ /* 0x000eb00000000a00 */
[----:B------:R-:W3:Y:S08]  /*2110*/  LDC R6, c[0x0][0xb20] ;  /* 0x0002c800ff067b82 */ /* 0x000ef00000000800 */
[----:B------:R-:W4:Y:S01]  /*2120*/  LDC R16, c[0x0][0xb0c] ;  /* 0x0002c300ff107b82 */ /* 0x000f220000000800 */
[----:B-1----:R-:W-:-:S05]  /*2130*/  IMAD.HI.U32 R4, R11, R4, RZ ;  /* 0x000000040b047227 */ /* 0x002fca00078e00ff */
[----:B------:R-:W-:Y:S01]  /*2140*/  SHF.R.U32.HI R4, RZ, R5, R4 ;  /* 0x00000005ff047219 */ /* 0x000fe20000011604 */
[----:B--2---:R-:W-:Y:S01]  /*2150*/  IMAD.HI.U32 R3, R8, R3, RZ ;  /* 0x0000000308037227 */ /* 0x004fe200078e00ff */
[----:B------:R-:W-:-:S04]  /*2160*/  ISETP.NE.AND P0, PT, R2, 0x1, PT ;  /* 0x000000010200780c */ /* 0x000fc80003f05270 */
[----:B---3--:R-:W-:-:S04]  /*2170*/  SHF.R.U32.HI R3, RZ, R6, R3 ;  /* 0x00000006ff037219 */ /* 0x008fc80000011603 */
[----:B------:R-:W-:Y:S02]  /*2180*/  SEL R3, R8, R3, !P0 ;  /* 0x0000000308037207 */ /* 0x000fe40004000000 */
[----:B----4-:R-:W-:-:S04]  /*2190*/  ISETP.NE.AND P1, PT, R16, 0x1, PT ;  /* 0x000000011000780c */ /* 0x010fc80003f25270 */
[----:B------:R-:W-:-:S05]  /*21a0*/  SEL R4, R11, R4, !P1 ;  /* 0x000000040b047207 */ /* 0x000fca0004800000 */
[----:B------:R-:W-:Y:S02]  /*21b0*/  IMAD.IADD R5, R3, 0x1, -R4 ;  /* 0x0000000103057824 */ /* 0x000fe400078e0a04 */
[----:B------:R-:W-:Y:S02]  /*21c0*/  IMAD.IADD R3, R4, 0x1, -R3 ;  /* 0x0000000104037824 */ /* 0x000fe400078e0a03 */
[----:B------:R-:W-:Y:S02]  /*21d0*/  IMAD R11, R5, R16, R11 ;  /* 0x00000010050b7224 */ /* 0x000fe400078e020b */
[----:B------:R-:W-:-:S07]  /*21e0*/  IMAD R8, R3, R2, R8 ;  /* 0x0000000203087224 */ /* 0x000fce00078e0208 */
.L_x_34:
[----:B------:R-:W-:Y:S01]  /*21f0*/  VIADD R14, R14, 0x1 ;  /* 0x000000010e0e7836 */ /* 0x000fe20000000000 */
[----:B------:R-:W-:Y:S01]  /*2200*/  PLOP3.LUT P1, PT, PT, PT, PT, 0x80, 0x8 ;  /* 0x000000000008781c */ /* 0x000fe20003f2f070 */
[----:B------:R-:W-:Y:S02]  /*2210*/  IMAD.IADD R99, R11, 0x1, R96 ;  /* 0x000000010b637824 */ /* 0x000fe400078e0260 */
[----:B------:R-:W-:Y:S01]  /*2220*/  IMAD.IADD R97, R8, 0x1, R81 ;  /* 0x0000000108617824 */ /* 0x000fe200078e0251 */
[----:B------:R-:W-:-:S04]  /*2230*/  ISETP.NE.AND P0, PT, R14, 0x2, PT ;  /* 0x000000020e00780c */ /* 0x000fc80003f05270 */
[----:B------:R-:W-:Y:S02]  /*2240*/  SEL R2, RZ, 0x1, P0 ;  /* 0x00000001ff027807 */ /* 0x000fe40000000000 */
[----:B------:R-:W-:Y:S02]  /*2250*/  SEL R14, R14, RZ, P0 ;  /* 0x000000ff0e0e7207 */ /* 0x000fe40000000000 */
[----:B------:R-:W-:Y:S01]  /*2260*/  LOP3.LUT R13, R13, R2, RZ, 0x3c, !PT ;  /* 0x000000020d0d7212 */ /* 0x000fe200078e3cff */
[----:B------:R-:W-:Y:S06]  /*2270*/  @P2 BRA `(.L_x_35) ;  /* 0xfffffff000a02947 */ /* 0x000fec000383ffff */
[----:B------:R-:W-:Y:S01]  /*2280*/  UIADD3 UR4, UPT, UPT, UR4, 0x28, URZ ;  /* 0x0000002804047890 */ /* 0x000fe2000fffe0ff */
[----:B------:R-:W-:-:S03]  /*2290*/  SHF.L.U32 R3, R15, 0x1f, RZ ;  /* 0x0000001f0f037819 */ /* 0x000fc600000006ff */
[----:B------:R-:W-:-:S09]  /*22a0*/  ULEA UR5, UR6, UR4, 0x3 ;  /* 0x0000000406057291 */ /* 0x000fd2000f8e18ff */
[----:B------:R-:W1:Y:S02]  /*22b0*/  SYNCS.PHASECHK.TRANS64.TRYWAIT P0, [UR5], R3 ;  /* 0x00000003ff0075a7 */ /* 0x000e640008001105 */
[----:B-1----:R-:W-:Y:S05]  /*22c0*/  @!P0 BRA `(.L_x_36) ;  /* 0x0000004000448947 */ /* 0x002fea0003800000 */
.L_x_101:
[----:B------:R-:W-:-:S04]  /*22d0*/  UIADD3 UR6, UPT, UPT, UR6, 0x1, URZ ;  /* 0x0000000106067890 */ /* 0x000fc8000fffe0ff */
[----:B------:R-:W-:-:S04]  /*22e0*/  UISETP.NE.AND UP0, UPT, UR6, 0x5, UPT ;  /* 0x000000050600788c */ /* 0x000fc8000bf05270 */
[----:B------:R-:W-:Y:S02]  /*22f0*/  USEL UR7, URZ, 0x1, UP0 ;  /* 0x00000001ff077887 */ /* 0x000fe40008000000 */
[----:B------:R-:W-:-:S04]  /*2300*/  USEL UR6, UR6, URZ, UP0 ;  /* 0x000000ff06067287 */ /* 0x000fc80008000000 */
[----:B------:R-:W-:Y:S01]  /*2310*/  ULEA UR5, UR6, UR4, 0x3 ;  /* 0x0000000406057291 */ /* 0x000fe2000f8e18ff */
[----:B------:R-:W-:-:S04]  /*2320*/  LOP3.LUT R2, R15, UR7, RZ, 0x3c, !PT ;  /* 0x000000070f027c12 */ /* 0x000fc8000f8e3cff */
[----:B-1----:R-:W-:-:S04]  /*2330*/  SHF.L.U32 R3, R2, 0x1f, RZ ;  /* 0x0000001f02037819 */ /* 0x002fc800000006ff */
[----:B------:R-:W1:Y:S02]  /*2340*/  SYNCS.PHASECHK.TRANS64.TRYWAIT P0, [UR5], R3 ;  /* 0x00000003ff0075a7 */ /* 0x000e640008001105 */
[----:B-1----:R-:W-:Y:S05]  /*2350*/  @!P0 BRA `(.L_x_37) ;  /* 0x0000004000388947 */ /* 0x002fea0003800000 */
.L_x_103:
        /* <DEDUP_REMOVED lines=9> */
.L_x_105:
        /* <DEDUP_REMOVED lines=9> */
.L_x_107:
[----:B------:R-:W-:-:S04]  /*2480*/  UIADD3 UR6, UPT, UPT, UR6, 0x1, URZ ;  /* 0x0000000106067890 */ /* 0x000fc8000fffe0ff */
[----:B------:R-:W-:-:S04]  /*2490*/  UISETP.NE.AND UP0, UPT, UR6, 0x5, UPT ;  /* 0x000000050600788c */ /* 0x000fc8000bf05270 */
[----:B------:R-:W-:Y:S02]  /*24a0*/  USEL UR5, URZ, 0x1, UP0 ;  /* 0x00000001ff057887 */ /* 0x000fe40008000000 */
[----:B------:R-:W-:-:S04]  /*24b0*/  USEL UR6, UR6, URZ, UP0 ;  /* 0x000000ff06067287 */ /* 0x000fc80008000000 */
[----:B------:R-:W-:Y:S01]  /*24c0*/  ULEA UR6, UR6, UR4, 0x3 ;  /* 0x0000000406067291 */ /* 0x000fe2000f8e18ff */
[----:B-1----:R-:W-:-:S04]  /*24d0*/  LOP3.LUT R3, R2, UR5, RZ, 0x3c, !PT ;  /* 0x0000000502037c12 */ /* 0x002fc8000f8e3cff */
[----:B------:R-:W-:Y:S01]  /*24e0*/  SHF.L.U32 R3, R3, 0x1f, RZ ;  /* 0x0000001f03037819 */ /* 0x000fe200000006ff */
[----:B----4-:R-:W-:-:S07]  /*24f0*/  IMAD.U32 R0, RZ, RZ, UR6 ;  /* 0x00000006ff007e24 */ /* 0x010fce000f8e00ff */
.L_x_40:
[----:B-1----:R1:W2:Y:S02]  /*2500*/  SYNCS.PHASECHK.TRANS64.TRYWAIT P0, [R0+URZ], R3 ;  /* 0x00000003000075a7 */ /* 0x0022a400080011ff */
[----:B--2---:R-:W-:Y:S05]  /*2510*/  @!P0 NANOSLEEP.SYNCS 0x989680 ;  /* 0x009896800000895d */ /* 0x004fea0003900000 */
[----:B------:R-:W2:Y:S02]  /*2520*/  @!P0 SYNCS.PHASECHK.TRANS64 P0, [R0+URZ], R3 ;  /* 0x00000003000085a7 */ /* 0x000ea400080010ff */
[----:B--2---:R-:W-:Y:S05]  /*2530*/  @P0 EXIT ;  /* 0x000000000000094d */ /* 0x004fea0003800000 */
[----:B------:R-:W-:Y:S05]  /*2540*/  BRA `(.L_x_40) ;  /* 0xfffffffc00ec7947 */ /* 0x000fea000383ffff */
.L_x_17:
[----:B------:R-:W-:-:S04]  /*2550*/  UISETP.NE.AND UP1, UPT, UR37, URZ, UPT ;  /* 0x000000ff2500728c */ /* 0x000fc8000bf25270 */
[----:B------:R-:W-:-:S09]  /*2560*/  UISETP.NE.OR UP1, UPT, UR8, 0x1, UP1 ;  /* 0x000000010800788c */ /* 0x000fd20008f25670 */
[----:B------:R-:W-:Y:S05]  /*2570*/  BRA.U UP1, `(.L_x_41) ;  /* 0x0000000501487547 */ /* 0x000fea000b800000 */
[----:B------:R-:W-:Y:S01]  /*2580*/  ISETP.NE.AND P2, PT, R2, RZ, PT ;  /* 0x000000ff0200720c */ /* 0x000fe20003f45270 */
[----:B------:R-:W-:Y:S01]  /*2590*/  IMAD.MOV.U32 R12, RZ, RZ, 0x1 ;  /* 0x00000001ff0c7424 */ /* 0x000fe200078e00ff */
[----:B------:R-:W-:Y:S02]  /*25a0*/  CS2R R10, SRZ ;  /* 0x00000000000a7805 */ /* 0x000fe4000001ff00 */
[----:B------:R-:W-:Y:S01]  /*25b0*/  CS2R R8, SRZ ;  /* 0x0000000000087805 */ /* 0x000fe2000001ff00 */
[----:B------:R-:W-:Y:S01]  /*25c0*/  UMOV UR4, 0x400 ;  /* 0x0000040000047882 */ /* 0x000fe20000000000 */
[----:B------:R-:W-:Y:S01]  /*25d0*/  UMOV UR6, URZ ;  /* 0x000000ff00067c82 */ /* 0x000fe20008000000 */
[----:B------:R-:W-:-:S12]  /*25e0*/  ULEA UR37, UR37, UR4, 0x18 ;  /* 0x0000000425257291 */ /* 0x000fd8000f8ec0ff */
.L_x_45:
[----:B------:R-:W-:Y:S02]  /*25f0*/  LEA R0, R8, UR37, 0x3 ;  /* 0x0000002508007c11 */ /* 0x000fe4000f8e18ff */
[----:B------:R-:W-:-:S03]  /*2600*/  SHF.L.U32 R5, R9, 0x1f, RZ ;  /* 0x0000001f09057819 */ /* 0x000fc600000006ff */
[----:B------:R-:W-:Y:S01]  /*2610*/  VIADD R4, R0, 0xe0 ;  /* 0x000000e000047836 */ /* 0x000fe20000000000 */
[----:B------:R-:W1:Y:S02]  /*2620*/  SYNCS.PHASECHK.TRANS64.TRYWAIT P0, [R0+URZ+0xd0], R5 ;  /* 0x0000d005000075a7 */ /* 0x000e6400080011ff */
[----:B-1----:R-:W-:Y:S05]  /*2630*/  @!P0 BRA `(.L_x_42) ;  /* 0x0000003c00c88947 */ /* 0x002fea0003800000 */
.L_x_108:
[----:B------:R-:W-:Y:S01]  /*2640*/  ULEA UR5, UR6, UR37, 0x3 ;  /* 0x0000002506057291 */ /* 0x000fe2000f8e18ff */
[----:B------:R-:W-:Y:S02]  /*2650*/  PRMT R4, RZ, 0x654, R4 ;  /* 0x00000654ff047816 */ /* 0x000fe40000000004 */
[----:B-1----:R-:W-:Y:S01]  /*2660*/  SHF.L.U32 R5, R12, 0x1f, RZ ;  /* 0x0000001f0c057819 */ /* 0x002fe200000006ff */
[----:B------:R-:W-:Y:S01]  /*2670*/  UIADD3 UR4, UPT, UPT, UR5, 0x70, URZ ;  /* 0x0000007005047890 */ /* 0x000fe2000fffe0ff */
[----:B------:R1:W-:Y:S05]  /*2680*/  SYNCS.ARRIVE.TRANS64.RED.A1T0 RZ, [R4+URZ], RZ ;  /* 0x000000ff04ff79a7 */ /* 0x0003ea00081004ff */
[----:B------:R-:W-:Y:S01]  /*2690*/  IMAD.U32 R7, RZ, RZ, UR4 ;  /* 0x00000004ff077e24 */ /* 0x000fe2000f8e00ff */
[----:B------:R-:W2:Y:S04]  /*26a0*/  SYNCS.PHASECHK.TRANS64.TRYWAIT P0, [UR5+0x80], R5 ;  /* 0x00008005ff0075a7 */ /* 0x000ea80008001105 */
[----:B------:R-:W-:Y:S01]  /*26b0*/  PRMT R6, R2, 0x654, R7 ;  /* 0x0000065402067816 */ /* 0x000fe20000000007 */
[----:B-1----:R-:W-:Y:S01]  /*26c0*/  @!P2 IMAD.MOV.U32 R4, RZ, RZ, 0x10 ;  /* 0x00000010ff04a424 */ /* 0x002fe200078e00ff */
[----:B--2---:R-:W-:Y:S06]  /*26d0*/  @!P0 BRA `(.L_x_43) ;  /* 0x0000003c00b48947 */ /* 0x004fec0003800000 */
.L_x_110:
[----:B------:R-:W-:Y:S01]  /*26e0*/  ULEA UR4, UR6, UR37, 0x4 ;  /* 0x0000002506047291 */ /* 0x000fe2000f8e20ff */
[----:B------:R-:W-:Y:S01]  /*26f0*/  SEL R3, R6, R3, !P2 ;  /* 0x0000000306037207 */ /* 0x000fe20005000000 */
[----:B------:R-:W-:Y:S01]  /*2700*/  UIADD3 UR5, UPT, UPT, UR5, 0x70, URZ ;  /* 0x0000007005057890 */ /* 0x000fe2000fffe0ff */
[----:B-1----:R-:W-:Y:S01]  /*2710*/  LEA R0, R11, UR37, 0x3 ;  /* 0x000000250b007c11 */ /* 0x002fe2000f8e18ff */
[----:B------:R-:W-:Y:S01]  /*2720*/  UIADD3 UR4, UPT, UPT, UR4, 0x100, URZ ;  /* 0x0000010004047890 */ /* 0x000fe2000fffe0ff */
[----:B------:R-:W-:Y:S01]  /*2730*/  SHF.L.U32 R5, R10, 0x1f, RZ ;  /* 0x0000001f0a057819 */ /* 0x000fe200000006ff */
[----:B------:R1:W-:Y:S01]  /*2740*/  @!P2 SYNCS.ARRIVE.TRANS64.RED RZ, [R3+URZ], R4 ;  /* 0x0000000403ffa9a7 */ /* 0x0003e200080004ff */
[----:B------:R-:W-:Y:S01]  /*2750*/  UIADD3 UR6, UPT, UPT, UR6, 0x1, URZ ;  /* 0x0000000106067890 */ /* 0x000fe2000fffe0ff */
[----:B------:R-:W-:-:S03]  /*2760*/  VIADD R8, R8, 0x1 ;  /* 0x0000000108087836 */ /* 0x000fc60000000000 */
[----:B------:R-:W-:Y:S02]  /*2770*/  UISETP.NE.AND UP0, UPT, UR6, 0x2, UPT ;  /* 0x000000020600788c */ /* 0x000fe4000bf05270 */
[----:B------:R-:W-:Y:S06]  /*2780*/  UGETNEXTWORKID.BROADCAST [UR4], [UR5] ;  /* 0x00000000040073ca */ /* 0x000fec0008000100 */
[----:B------:R-:W-:Y:S01]  /*2790*/  USEL UR4, URZ, 0x1, UP0 ;  /* 0x00000001ff047887 */ /* 0x000fe20008000000 */
[----:B------:R-:W-:Y:S01]  /*27a0*/  ISETP.NE.AND P0, PT, R8, 0x2, PT ;  /* 0x000000020800780c */ /* 0x000fe20003f05270 */
[----:B------:R-:W-:Y:S01]  /*27b0*/  USEL UR6, UR6, URZ, UP0 ;  /* 0x000000ff06067287 */ /* 0x000fe20008000000 */
[----:B------:R-:W2:Y:S03]  /*27c0*/  SYNCS.PHASECHK.TRANS64.TRYWAIT P1, [R0+URZ+0x70], R5 ;  /* 0x00007005000075a7 */ /* 0x000ea600080211ff */
[----:B------:R-:W-:Y:S01]  /*27d0*/  LOP3.LUT R12, R12, UR4, RZ, 0x3c, !PT ;  /* 0x000000040c0c7c12 */ /* 0x000fe2000f8e3cff */
[----:B-12---:R-:W-:Y:S07]  /*27e0*/  @!P1 BRA `(.L_x_44) ;  /* 0x0000003c00889947 */ /* 0x006fee0003800000 */
.L_x_111:
[C---:B------:R-:W-:Y:S01]  /*27f0*/  LEA R4, R11.reuse, UR37, 0x4 ;  /* 0x000000250b047c11 */ /* 0x040fe2000f8e20ff */
[----:B-1----:R-:W-:Y:S01]  /*2800*/  VIADD R0, R0, 0x80 ;  /* 0x0000008000007836 */ /* 0x002fe20000000000 */
[----:B------:R-:W-:Y:S01]  /*2810*/  SEL R8, R8, RZ, P0 ;  /* 0x000000ff08087207 */ /* 0x000fe20000000000 */
[----:B------:R-:W-:-:S03]  /*2820*/  VIADD R11, R11, 0x1 ;  /* 0x000000010b0b7836 */ /* 0x000fc60000000000 */
[----:B------:R-:W1:Y:S01]  /*2830*/  LDS.128 R4, [R4+0x100] ;  /* 0x0001000004047984 */ /* 0x000e620000000c00 */
[----:B------:R-:W-:Y:S02]  /*2840*/  PRMT R0, RZ, 0x654, R0 ;  /* 0x00000654ff007816 */ /* 0x000fe40000000000 */
[C---:B------:R-:W-:Y:S01]  /*2850*/  ISETP.NE.AND P1, PT, R11.reuse, 0x2, PT ;  /* 0x000000020b00780c */ /* 0x040fe20003f25270 */
[----:B------:R-:W-:Y:S01]  /*2860*/  @!PT LDS RZ, [RZ] ;  /* 0x00000000fffff984 */ /* 0x000fe20000000800 */
[----:B------:R-:W-:Y:S01]  /*2870*/  @!PT LDS RZ, [RZ] ;  /* 0x00000000fffff984 */ /* 0x000fe20000000800 */
[----:B------:R-:W-:Y:S01]  /*2880*/  @!PT LDS RZ, [RZ] ;  /* 0x00000000fffff984 */ /* 0x000fe20000000800 */
[----:B------:R-:W-:Y:S01]  /*2890*/  @!PT LDS RZ, [RZ] ;  /* 0x00000000fffff984 */ /* 0x000fe20000000800 */
[----:B------:R2:W-:Y:S06]  /*28a0*/  MEMBAR.ALL.CTA ;  /* 0x0000000000007992 */ /* 0x0005ec0000008000 */
[----:B--2---:R-:W2:Y:S01]  /*28b0*/  FENCE.VIEW.ASYNC.S ;  /* 0x00000000000073c6 */ /* 0x004ea20000000000 */
[----:B------:R-:W-:Y:S01]  /*28c0*/  SEL R11, R11, RZ, P1 ;  /* 0x000000ff0b0b7207 */ /* 0x000fe20000800000 */
[----:B--2---:R2:W-:Y:S01]  /*28d0*/  SYNCS.ARRIVE.TRANS64.RED.A1T0 RZ, [R0+URZ], RZ ;  /* 0x000000ff00ff79a7 */ /* 0x0045e200081004ff */
[----:B-1----:R-:W-:-:S02]  /*28e0*/  LOP3.LUT P3, RZ, R6, 0x1, RZ, 0xc0, !PT ;  /* 0x0000000106ff7812 */ /* 0x002fc4000786c0ff */
[----:B------:R-:W-:-:S04]  /*28f0*/  SEL R5, RZ, 0x1, P1 ;  /* 0x00000001ff057807 */ /* 0x000fc80000800000 */
[----:B------:R-:W-:Y:S02]  /*2900*/  LOP3.LUT R10, R10, R5, RZ, 0x3c, !PT ;  /* 0x000000050a0a7212 */ /* 0x000fe400078e3cff */
[----:B--2---:R-:W-:-:S04]  /*2910*/  SEL R0, RZ, 0x1, P0 ;  /* 0x00000001ff007807 */ /* 0x004fc80000000000 */
[----:B------:R-:W-:Y:S01]  /*2920*/  LOP3.LUT R9, R9, R0, RZ, 0x3c, !PT ;  /* 0x0000000009097212 */ /* 0x000fe200078e3cff */
[----:B------:R-:W-:Y:S06]  /*2930*/  @P3 BRA `(.L_x_45) ;  /* 0xfffffffc002c3947 */ /* 0x000fec000383ffff */
[----:B------:R-:W-:Y:S01]  /*2940*/  ULEA UR5, UR6, UR37, 0x3 ;  /* 0x0000002506057291 */ /* 0x000fe2000f8e18ff */
[----:B------:R-:W-:-:S08]  /*2950*/  SHF.L.U32 R3, R12, 0x1f, RZ ;  /* 0x0000001f0c037819 */ /* 0x000fd000000006ff */
[----:B------:R-:W1:Y:S02]  /*2960*/  SYNCS.PHASECHK.TRANS64 P0, [UR5+0x80], R3 ;  /* 0x00008003ff0075a7 */ /* 0x000e640008001005 */
[----:B-1----:R-:W-:Y:S05]  /*2970*/  @P0 BRA `(.L_x_46) ;  /* 0x0000000000080947 */ /* 0x002fea0003800000 */
[----:B------:R-:W1:Y:S02]  /*2980*/  SYNCS.PHASECHK.TRANS64.TRYWAIT P0, [UR5+0x80], R3 ;  /* 0x00008003ff0075a7 */ /* 0x000e640008001105 */
[----:B-1----:R-:W-:Y:S05]  /*2990*/  @!P0 BRA `(.L_x_47) ;  /* 0x0000003c00308947 */ /* 0x002fea0003800000 */
.L_x_46:
[----:B------:R-:W-:-:S04]  /*29a0*/  UIADD3 UR4, UPT, UPT, UR6, 0x1, URZ ;  /* 0x0000000106047890 */ /* 0x000fc8000fffe0ff */
[----:B------:R-:W-:-:S04]  /*29b0*/  UISETP.NE.AND UP0, UPT, UR4, 0x2, UPT ;  /* 0x000000020400788c */ /* 0x000fc8000bf05270 */
[----:B------:R-:W-:Y:S02]  /*29c0*/  USEL UR7, URZ, 0x1, UP0 ;  /* 0x00000001ff077887 */ /* 0x000fe40008000000 */
[----:B------:R-:W-:-:S04]  /*29d0*/  USEL UR4, UR4, URZ, UP0 ;  /* 0x000000ff04047287 */ /* 0x000fc80008000000 */
[----:B------:R-:W-:Y:S01]  /*29e0*/  ULEA UR4, UR4, UR37, 0x3 ;  /* 0x0000002504047291 */ /* 0x000fe2000f8e18ff */
[----:B-1----:R-:W-:-:S04]  /*29f0*/  LOP3.LUT R3, R12, UR7, RZ, 0x3c, !PT ;  /* 0x000000070c037c12 */ /* 0x002fc8000f8e3cff */
[----:B------:R-:W-:-:S04]  /*2a00*/  SHF.L.U32 R0, R3, 0x1f, RZ ;  /* 0x0000001f03007819 */ /* 0x000fc800000006ff */
[----:B------:R-:W1:Y:S02]  /*2a10*/  SYNCS.PHASECHK.TRANS64 P0, [UR4+0x80], R0 ;  /* 0x00008000ff0075a7 */ /* 0x000e640008001004 */
[----:B-1----:R-:W-:Y:S05]  /*2a20*/  @P0 EXIT ;  /* 0x000000000000094d */ /* 0x002fea0003800000 */
[----:B------:R-:W-:Y:S02]  /*2a30*/  SHF.L.U32 R3, R3, 0x1f, RZ ;  /* 0x0000001f03037819 */ /* 0x000fe400000006ff */
[----:B------:R-:W-:-:S07]  /*2a40*/  MOV R0, UR4 ;  /* 0x0000000400007c02 */ /* 0x000fce0008000f00 */
.L_x_48:
[----:B-1----:R1:W2:Y:S02]  /*2a50*/  SYNCS.PHASECHK.TRANS64.TRYWAIT P0, [R0+URZ+0x80], R3 ;  /* 0x00008003000075a7 */ /* 0x0022a400080011ff */
[----:B--2---:R-:W-:Y:S05]  /*2a60*/  @!P0 NANOSLEEP.SYNCS 0x989680 ;  /* 0x009896800000895d */ /* 0x004fea0003900000 */
[----:B------:R-:W2:Y:S02]  /*2a70*/  @!P0 SYNCS.PHASECHK.TRANS64 P0, [R0+URZ+0x80], R3 ;  /* 0x00008003000085a7 */ /* 0x000ea400080010ff */
[----:B--2---:R-:W-:Y:S05]  /*2a80*/  @P0 EXIT ;  /* 0x000000000000094d */ /* 0x004fea0003800000 */
[----:B------:R-:W-:Y:S05]  /*2a90*/  BRA `(.L_x_48) ;  /* 0xfffffffc00ec7947 */ /* 0x000fea000383ffff */
.L_x_41:
[----:B------:R-:W-:-:S09]  /*2aa0*/  UISETP.NE.AND UP1, UPT, UR8, URZ, UPT ;  /* 0x000000ff0800728c */ /* 0x000fd2000bf25270 */
[----:B------:R-:W-:Y:S05]  /*2ab0*/  BRA.U UP1, `(.L_x_49) ;  /* 0x0000000d01cc7547 */ /* 0x000fea000b800000 */
[----:B------:R-:W-:Y:S01]  /*2ac0*/  UMOV UR4, 0x40 ;  /* 0x0000004000047882 */ /* 0x000fe20000000000 */
[----:B------:R-:W-:Y:S01]  /*2ad0*/  NOP ;  /* 0x0000000000007918 */ /* 0x000fe20000000000 */
[----:B------:R-:W-:Y:S01]  /*2ae0*/  ULEA UR4, UR37, UR4, 0x18 ;  /* 0x0000000425047291 */ /* 0x000fe2000f8ec0ff */
[----:B------:R-:W-:Y:S02]  /*2af0*/  UMOV UR5, 0x400 ;  /* 0x0000040000057882 */ /* 0x000fe40000000000 */
[----:B------:R-:W-:-:S06]  /*2b00*/  ULEA UR37, UR37, UR5, 0x18 ;  /* 0x0000000525257291 */ /* 0x000fcc000f8ec0ff */
[----:B------:R-:W1:Y:S02]  /*2b10*/  LDS.U8 R0, [UR4+0x1c] ;  /* 0x00001c04ff007984 */ /* 0x000e640008000000 */
[----:B-1----:R-:W-:-:S13]  /*2b20*/  ISETP.NE.AND P0, PT, R0, RZ, PT ;  /* 0x000000ff0000720c */ /* 0x002fda0003f05270 */
[----:B------:R-:W-:Y:S05]  /*2b30*/  @P0 BRA `(.L_x_50) ;  /* 0x0000000000580947 */ /* 0x000fea0003800000 */
[----:B------:R-:W-:-:S13]  /*2b40*/  ELECT P0, URZ, PT ;  /* 0x0000000000ff782f */ /* 0x000fda0003800000 */
[----:B------:R-:W-:Y:S05]  /*2b50*/  @!P0 BRA `(.L_x_51) ;  /* 0x0000000000608947 */ /* 0x000fea0003800000 */
[----:B------:R-:W-:Y:S01]  /*2b60*/  UMOV UR5, 0x10 ;  /* 0x0000001000057882 */ /* 0x000fe20000000000 */
[----:B------:R-:W-:Y:S01]  /*2b70*/  HFMA2 R0, -RZ, RZ, 0, 5.9604644775390625e-08 ;  /* 0x00000001ff007431 */ /* 0x000fe200000001ff */
[----:B------:R-:W-:-:S03]  /*2b80*/  MOV R2, 0xffff ;  /* 0x0000ffff00027802 */ /* 0x000fc60000000f00 */
[----:B------:R-:W-:Y:S04]  /*2b90*/  DEPBAR.LE SB1, 0x36 ;  /* 0x00009d800000791a */ /* 0x000fe80000000000 */
[----:B------:R-:W1:Y:S02]  /*2ba0*/  UTCATOMSWS.FIND_AND_SET.ALIGN UP0, UR5, UR5 ;  /* 0x00000005000575e3 */ /* 0x000e640008000800 */
[----:B-1----:R-:W-:Y:S01]  /*2bb0*/  MOV R3, UR5 ;  /* 0x0000000500037c02 */ /* 0x002fe20008000f00 */
[----:B------:R-:W-:Y:S06]  /*2bc0*/  BRA.U UP0, `(.L_x_52) ;  /* 0x0000000100187547 */ /* 0x000fec000b800000 */
.L_x_53:
[----:B------:R-:W-:Y:S05]  /*2bd0*/  NANOSLEEP 0x64 ;  /* 0x000000640000795d */ /* 0x000fea0003800000 */
[----:B------:R-:W-:-:S05]  /*2be0*/  UMOV UR5, 0x10 ;  /* 0x0000001000057882 */ /* 0x000fca0000000000 */
[----:B------:R-:W-:Y:S04]  /*2bf0*/  DEPBAR.LE SB1, 0x36 ;  /* 0x00009d800000791a */ /* 0x000fe80000000000 */
[----:B------:R-:W1:Y:S02]  /*2c00*/  UTCATOMSWS.FIND_AND_SET.ALIGN UP0, UR5, UR5 ;  /* 0x00000005000575e3 */ /* 0x000e640008000800 */
[----:B-1----:R-:W-:Y:S01]  /*2c10*/  MOV R3, UR5 ;  /* 0x0000000500037c02 */ /* 0x002fe20008000f00 */
[----:B------:R-:W-:Y:S05]  /*2c20*/  BRA.U !UP0, `(.L_x_53) ;  /* 0xfffffffd08e87547 */ /* 0x000fea000b83ffff */
.L_x_52:
[-C--:B------:R-:W-:Y:S02]  /*2c30*/  SHF.L.U32 R2, R2, R3.reuse, RZ ;  /* 0x0000000302027219 */ /* 0x080fe400000006ff */
[----:B------:R-:W-:Y:S01]  /*2c40*/  SHF.L.U32 R0, R0, R3, RZ ;  /* 0x0000000300007219 */ /* 0x000fe200000006ff */
[----:B------:R-:W-:Y:S02]  /*2c50*/  IMAD.SHL.U32 R3, R3, 0x20, RZ ;  /* 0x0000002003037824 */ /* 0x000fe400078e00ff */
[----:B------:R1:W-:Y:S04]  /*2c60*/  ATOMS.OR RZ, [UR4+0x14], R2 ;  /* 0x00001402ffff798c */ /* 0x0003e8000b000004 */
[----:B------:R1:W-:Y:S04]  /*2c70*/  ATOMS.OR RZ, [UR4+0x18], R0 ;  /* 0x00001800ffff798c */ /* 0x0003e8000b000004 */
[----:B------:R1:W-:Y:S01]  /*2c80*/  STS [UR37+0x120], R3 ;  /* 0x00012003ff007988 */ /* 0x0003e20008000825 */
[----:B------:R-:W-:Y:S05]  /*2c90*/  BRA `(.L_x_51) ;  /* 0x0000000000107947 */ /* 0x000fea0003800000 */
.L_x_50:
[----:B------:R-:W-:Y:S02]  /*2ca0*/  MOV R0, 0xffffffff ;  /* 0xffffffff00007802 */ /* 0x000fe40000000f00 */
[----:B------:R-:W-:-:S03]  /*2cb0*/  MOV R2, 0x2ce0 ;  /* 0x00002ce000027802 */ /* 0x000fc60000000f00 */
[----:B------:R1:W-:Y:S04]  /*2cc0*/  STS [UR37+0x120], R0 ;  /* 0x00012000ff007988 */ /* 0x0003e80008000825 */
[----:B-1-3-5:R-:W-:Y:S05]  /*2cd0*/  CALL.REL.NOINC `($__internal_1_$__cuda_sm10x_tcgen05_guardrail_trap_phase_invalid_during_alloc) ;  /* 0x0000003c00ac7944 */ /* 0x02afea0003c00000 */
.L_x_51:
[----:B------:R-:W-:Y:S05]  /*2ce0*/  WARPSYNC.ALL ;  /* 0x0000000000007948 */ /* 0x000fea0003800000 */
[----:B------:R-:W2:Y:S01]  /*2cf0*/  S2UR UR5, SR_CgaCtaId ;  /* 0x00000000000579c3 */ /* 0x000ea20000008800 */
[----:B------:R-:W-:Y:S01]  /*2d00*/  UMOV UR4, 0x400 ;  /* 0x0000040000047882 */ /* 0x000fe20000000000 */
[----:B------:R-:W-:-:S06]  /*2d10*/  NOP ;  /* 0x0000000000007918 */ /* 0x000fcc0000000000 */
[----:B------:R-:W-:Y:S06]  /*2d20*/  BAR.ARV 0x6, 0xa0 ;  /* 0x0182800000007b1d */ /* 0x000fec0000002000 */
[----:B------:R-:W4:Y:S01]  /*2d30*/  LDCU UR7, c[0x0][0x38c] ;  /* 0x00007180ff0777ac */ /* 0x000f220008000800 */
[----:B------:R-:W-:Y:S01]  /*2d40*/  IMAD.MOV.U32 R11, RZ, RZ, 0x1 ;  /* 0x00000001ff0b7424 */ /* 0x000fe200078e00ff */
[----:B------:R-:W-:Y:S01]  /*2d50*/  CS2R R8, SRZ ;  /* 0x0000000000087805 */ /* 0x000fe2000001ff00 */
[----:B------:R-:W-:Y:S01]  /*2d60*/  IMAD.MOV.U32 R10, RZ, RZ, RZ ;  /* 0x000000ffff0a7224 */ /* 0x000fe200078e00ff */
[----:B------:R-:W3:Y:S01]  /*2d70*/  LDCU UR6, c[0x0][0x38c] ;  /* 0x00007180ff0677ac */ /* 0x000ee20008000800 */
[----:B------:R-:W-:Y:S01]  /*2d80*/  UMOV UR15, URZ ;  /* 0x000000ff000f7c82 */ /* 0x000fe20008000000 */
[----:B------:R-:W-:Y:S01]  /*2d90*/  UMOV UR14, URZ ;  /* 0x000000ff000e7c82 */ /* 0x000fe20008000000 */
[----:B--2---:R-:W-:Y:S01]  /*2da0*/  ULEA UR5, UR5, UR4, 0x18 ;  /* 0x0000000405057291 */ /* 0x004fe2000f8ec0ff */
[----:B------:R-:W-:Y:S01]  /*2db0*/  UMOV UR24, 0x0 ;  /* 0x0000000000187882 */ /* 0x000fe20000000000 */
[----:B------:R-:W-:-:S02]  /*2dc0*/  UMOV UR25, 0x41004a0 ;  /* 0x041004a000197882 */ /* 0x000fc40000000000 */
[----:B------:R-:W-:Y:S02]  /*2dd0*/  UIADD3 UR10, UPT, UPT, UR5, 0x2400, URZ ;  /* 0x00002400050a7890 */ /* 0x000fe4000fffe0ff */
[----:B------:R-:W-:Y:S02]  /*2de0*/  UIADD3 UR11, UPT, UPT, UR5, 0xc400, URZ ;  /* 0x0000c400050b7890 */ /* 0x000fe4000fffe0ff */
[----:B----4-:R-:W-:Y:S01]  /*2df0*/  UIADD3 UR7, UPT, UPT, UR7, 0x7f, URZ ;  /* 0x0000007f07077890 */ /* 0x010fe2000fffe0ff */
[----:B-1----:R-:W1:Y:S01]  /*2e00*/  LDS R0, [UR5+0x120] ;  /* 0x00012005ff007984 */ /* 0x002e620008000800 */
[----:B------:R-:W-:Y:S02]  /*2e10*/  USHF.R.U32.HI UR10, URZ, 0x4, UR10 ;  /* 0x00000004ff0a7899 */ /* 0x000fe4000801160a */
[----:B------:R-:W-:Y:S02]  /*2e20*/  USHF.R.S32.HI UR4, URZ, 0x1f, UR7 ;  /* 0x0000001fff047899 */ /* 0x000fe40008011407 */
[----:B------:R-:W-:-:S02]  /*2e30*/  USHF.R.U32.HI UR11, URZ, 0x4, UR11 ;  /* 0x00000004ff0b7899 */ /* 0x000fc4000801160b */
[----:B------:R-:W-:Y:S02]  /*2e40*/  ULEA.HI UR4, UR4, UR7, URZ, 0x7 ;  /* 0x0000000704047291 */ /* 0x000fe4000f8f38ff */
[----:B------:R-:W-:Y:S02]  /*2e50*/  ULOP3.LUT UR10, UR10, 0x3fff, URZ, 0xc0, !UPT ;  /* 0x00003fff0a0a7892 */ /* 0x000fe4000f8ec0ff */
[----:B------:R-:W-:Y:S02]  /*2e60*/  USHF.R.S32.HI UR4, URZ, 0x7, UR4 ;  /* 0x00000007ff047899 */ /* 0x000fe40008011404 */
[----:B------:R-:W-:Y:S02]  /*2e70*/  ULOP3.LUT UR11, UR11, 0x3fff, URZ, 0xc0, !UPT ;  /* 0x00003fff0b0b7892 */ /* 0x000fe4000f8ec0ff */
[----:B------:R-:W-:Y:S01]  /*2e80*/  UISETP.LT.AND UP0, UPT, UR4, 0x1, UPT ;  /* 0x000000010400788c */ /* 0x000fe2000bf01270 */
[----:B------:R-:W-:Y:S01]  /*2e90*/  UMOV UR22, 0x0 ;  /* 0x0000000000167882 */ /* 0x000fe20000000000 */
[----:B------:R-:W-:-:S02]  /*2ea0*/  UMOV UR23, 0x41004a0 ;  /* 0x041004a000177882 */ /* 0x000fc40000000000 */
[----:B------:R-:W-:Y:S02]  /*2eb0*/  USEL UR9, UR4, 0x1, !UP0 ;  /* 0x0000000104097887 */ /* 0x000fe4000c000000 */
[----:B------:R-:W-:Y:S02]  /*2ec0*/  ULOP3.LUT UR10, UR10, 0x10000, URZ, 0xfc, !UPT ;  /* 0x000100000a0a7892 */ /* 0x000fe4000f8efcff */
[----:B------:R-:W-:Y:S02]  /*2ed0*/  ULOP3.LUT UR11, UR11, 0x10000, URZ, 0xfc, !UPT ;  /* 0x000100000b0b7892 */ /* 0x000fe4000f8efcff */
[----:B------:R-:W-:Y:S02]  /*2ee0*/  UIADD3 UR9, UPT, UPT, -UR9, URZ, URZ ;  /* 0x000000ff09097290 */ /* 0x000fe4000fffe1ff */
[----:B---3--:R-:W-:Y:S01]  /*2ef0*/  UISETP.GE.AND UP3, UPT, UR6, 0x1, UPT ;  /* 0x000000010600788c */ /* 0x008fe2000bf66270 */
[----:B------:R-:W-:Y:S01]  /*2f00*/  UMOV UR20, 0x0 ;  /* 0x0000000000147882 */ /* 0x000fe20000000000 */
[----:B------:R-:W-:Y:S01]  /*2f10*/  UMOV UR21, 0x41004a0 ;  /* 0x041004a000157882 */ /* 0x000fe20000000000 */
[----:B------:R-:W-:Y:S01]  /*2f20*/  UMOV UR18, 0x0 ;  /* 0x0000000000127882 */ /* 0x000fe20000000000 */
[----:B------:R-:W-:Y:S01]  /*2f30*/  UMOV UR19, 0x41004a0 ;  /* 0x041004a000137882 */ /* 0x000fe20000000000 */
[----:B-1----:R-:W-:-:S15]  /*2f40*/  R2UR UR16, R0 ;  /* 0x00000000001072ca */ /* 0x002fde00000e0000 */
.L_x_60:
[----:B------:R-:W-:Y:S02]  /*2f50*/  LEA R0, R10, UR5, 0x3 ;  /* 0x000000050a007c11 */ /* 0x000fe4000f8e18ff */
[----:B------:R-:W-:Y:S02]  /*2f60*/  SHF.L.U32 R5, R9, 0x1f, RZ ;  /* 0x0000001f09057819 */ /* 0x000fe400000006ff */
[----:B------:R-:W-:Y:S01]  /*2f70*/  PLOP3.LUT P0, PT, PT, PT, UP3, 0x80, 0x8 ;  /* 0x000000000008781c */ /* 0x000fe20003f0f038 */
[----:B------:R-:W-:Y:S01]  /*2f80*/  VIADD R3, R0, 0x80 ;  /* 0x0000008000037836 */ /* 0x000fe20000000000 */
[----:B-1----:R-:W1:Y:S02]  /*2f90*/  SYNCS.PHASECHK.TRANS64.TRYWAIT P1, [R0+URZ+0x70], R5 ;  /* 0x00007005000075a7 */ /* 0x002e6400080211ff */
[----:B-1-3--:R-:W-:Y:S09]  /*2fa0*/  @!P1 BRA `(.L_x_54) ;  /* 0x0000003400c49947 */ /* 0x00aff20003800000 */
.L_x_113:
[----:B------:R-:W-:Y:S01]  /*2fb0*/  LEA R4, R10, UR5, 0x4 ;  /* 0x000000050a047c11 */ /* 0x000fe2000f8e20ff */
[----:B------:R-:W-:Y:S01]  /*2fc0*/  @UP3 ULEA UR6, UR14, UR5, 0x3 ;  /* 0x000000050e063291 */ /* 0x000fe2000f8e18ff */
[----:B------:R-:W-:Y:S01]  /*2fd0*/  PLOP3.LUT P2, PT, PT, PT, PT, 0x80, 0x8 ;  /* 0x000000000008781c */ /* 0x000fe20003f4f070 */
[----:B------:R-:W-:Y:S01]  /*2fe0*/  ULEA UR7, UR15, UR5, 0x3 ;  /* 0x000000050f077291 */ /* 0x000fe2000f8e18ff */
[----:B------:R-:W-:Y:S02]  /*2ff0*/  PRMT R3, RZ, 0x654, R3 ;  /* 0x00000654ff037816 */ /* 0x000fe40000000003 */
[----:B-1----:R-:W1:Y:S01]  /*3000*/  LDS.128 R4, [R4+0x100] ;  /* 0x0001000004047984 */ /* 0x002e620000000c00 */
[----:B------:R-:W-:Y:S02]  /*3010*/  @P0 SHF.L.U32 R2, R8, 0x1f, RZ ;  /* 0x0000001f08020819 */ /* 0x000fe400000006ff */
[----:B------:R-:W-:Y:S01]  /*3020*/  SHF.L.U32 R0, R11, 0x1f, RZ ;  /* 0x0000001f0b007819 */ /* 0x000fe200000006ff */
[----:B------:R-:W-:Y:S01]  /*3030*/  @!PT LDS RZ, [RZ] ;  /* 0x00000000fffff984 */ /* 0x000fe20000000800 */
[----:B------:R-:W-:Y:S01]  /*3040*/  @!PT LDS RZ, [RZ] ;  /* 0x00000000fffff984 */ /* 0x000fe20000000800 */
[----:B------:R-:W-:Y:S01]  /*3050*/  @!PT LDS RZ, [RZ] ;  /* 0x00000000fffff984 */ /* 0x000fe20000000800 */
[----:B------:R-:W-:Y:S01]  /*3060*/  @!PT LDS RZ, [RZ] ;  /* 0x00000000fffff984 */ /* 0x000fe20000000800 */
[----:B------:R2:W-:Y:S06]  /*3070*/  MEMBAR.ALL.CTA ;  /* 0x0000000000007992 */ /* 0x0005ec0000008000 */
[----:B--2---:R-:W2:Y:S02]  /*3080*/  FENCE.VIEW.ASYNC.S ;  /* 0x00000000000073c6 */ /* 0x004ea40000000000 */
[----:B--2---:R2:W-:Y:S01]  /*3090*/  SYNCS.ARRIVE.TRANS64.RED.A1T0 RZ, [R3+URZ], RZ ;  /* 0x000000ff03ff79a7 */ /* 0x0045e200081004ff */
[----:B------:R2:W3:Y:S01]  /*30a0*/  @P0 SYNCS.PHASECHK.TRANS64.TRYWAIT P2, [UR6], R2 ;  /* 0x00000002ff0005a7 */ /* 0x0004e20008041106 */
[----:B------:R-:W-:Y:S01]  /*30b0*/  ULEA.HI UR6, UR15, UR15, URZ, 0x1 ;  /* 0x0000000f0f067291 */ /* 0x000fe2000f8f08ff */
[----:B-1----:R-:W-:-:S03]  /*30c0*/  LOP3.LUT P1, RZ, R6, 0x1, RZ, 0xc0, !PT ;  /* 0x0000000106ff7812 */ /* 0x002fc6000782c0ff */
[----:B------:R-:W-:Y:S02]  /*30d0*/  USHF.L.U32 UR8, UR6, 0x5, URZ ;  /* 0x0000000506087899 */ /* 0x000fe400080006ff */
[----:B------:R-:W-:Y:S02]  /*30e0*/  ULOP3.LUT UR6, UR6, 0xffe, URZ, 0xc0, !UPT ;  /* 0x00000ffe06067892 */ /* 0x000fe4000f8ec0ff */
[----:B------:R-:W-:Y:S02]  /*30f0*/  ULOP3.LUT UR8, UR8, 0xffffffc0, URZ, 0xc0, !UPT ;  /* 0xffffffc008087892 */ /* 0x000fe4000f8ec0ff */
[----:B------:R-:W-:Y:S02]  /*3100*/  UIADD3 UR6, UPT, UPT, -UR6, UR15, URZ ;  /* 0x0000000f06067290 */ /* 0x000fe4000fffe1ff */
[----:B------:R-:W-:Y:S01]  /*3110*/  UIADD3 UR8, UPT, UPT, UR16, UR8, URZ ;  /* 0x0000000810087290 */ /* 0x000fe2000fffe0ff */
[----:B------:R-:W1:Y:S03]  /*3120*/  SYNCS.PHASECHK.TRANS64.TRYWAIT P0, [UR7+0xb0], R0 ;  /* 0x0000b000ff0075a7 */ /* 0x000e660008001107 */
[----:B------:R-:W-:Y:S01]  /*3130*/  ULEA UR8, UR6, UR8, 0x14 ;  /* 0x0000000806087291 */ /* 0x000fe2000f8ea0ff */
[----:B-123--:R-:W-:Y:S11]  /*3140*/  @!P0 BRA `(.L_x_55) ;  /* 0x0000003400708947 */ /* 0x00eff60003800000 */
.L_x_115:
[----:B------:R-:W-:Y:S01]  /*3150*/  IADD3 R10, PT, PT, R10, 0x1, RZ ;  /* 0x000000010a0a7810 */ /* 0x000fe20007ffe0ff */
[----:B------:R-:W-:Y:S06]  /*3160*/  BRA.U !UP3, `(.L_x_56) ;  /* 0x000000010bc07547 */ /* 0x000fec000b800000 */
[----:B------:R-:W-:Y:S01]  /*3170*/  UPLOP3.LUT UP4, UPT, UPT, UPT, UPT, 0x40, 0x4 ;  /* 0x000000000004789c */ /* 0x000fe20003f8e870 */
[----:B------:R-:W-:Y:S01]  /*3180*/  UMOV UR13, UR9 ;  /* 0x00000009000d7c82 */ /* 0x000fe20008000000 */
[----:B------:R-:W-:Y:S01]  /*3190*/  UMOV UR12, UR4 ;  /* 0x00000004000c7c82 */ /* 0x000fe20008000000 */
[----:B------:R-:W-:-:S08]  /*31a0*/  UMOV UR17, UR14 ;  /* 0x0000000e00117c82 */ /* 0x000fd00008000000 */
.L_x_59:
[----:B------:R-:W-:Y:S02]  /*31b0*/  UIADD3 UR13, UPT, UPT, UR13, 0x1, URZ ;  /* 0x000000010d0d7890 */ /* 0x000fe4000fffe0ff */
[----:B--2---:R-:W-:Y:S02]  /*31c0*/  ULEA UR6, UR17, UR5, 0x3 ;  /* 0x0000000511067291 */ /* 0x004fe4000f8e18ff */
[----:B------:R-:W-:Y:S01]  /*31d0*/  UISETP.NE.AND UP0, UPT, UR13, URZ, UPT ;  /* 0x000000ff0d00728c */ /* 0x000fe2000bf05270 */
[----:B---3--:R-:W-:Y:S10]  /*31e0*/  @P2 BRA `(.L_x_57) ;  /* 0x00000000000c2947 */ /* 0x008ff40003800000 */
[----:B-1----:R-:W-:Y:S04]  /*31f0*/  SHF.L.U32 R3, R8, 0x1f, RZ ;  /* 0x0000001f08037819 */ /* 0x002fe800000006ff */
[----:B------:R-:W1:Y:S02]  /*3200*/  SYNCS.PHASECHK.TRANS64.TRYWAIT P0, [UR6], R3 ;  /* 0x00000003ff0075a7 */ /* 0x000e640008001106 */
[----:B-1----:R-:W-:Y:S05]  /*3210*/  @!P0 BRA `(.L_x_58) ;  /* 0x0000003400548947 */ /* 0x002fea0003800000 */
.L_x_57:
[----:B------:R-:W-:Y:S01]  /*3220*/  UISETP.NE.AND UP1, UPT, UR12, 0x1, UPT ;  /* 0x000000010c00788c */ /* 0x000fe2000bf25270 */
[----:B------:R-:W-:Y:S01]  /*3230*/  PLOP3.LUT P2, PT, PT, PT, PT, 0x80, 0x8 ;  /* 0x000000000008781c */ /* 0x000fe20003f4f070 */
[----:B------:R-:W-:Y:S02]  /*3240*/  UIADD3 UR14, UPT, UPT, UR17, 0x1, URZ ;  /* 0x00000001110e7890 */ /* 0x000fe4000fffe0ff */
[----:B------:R-:W-:Y:S02]  /*3250*/  ULEA UR28, UR17, UR11, 0x9 ;  /* 0x0000000b111c7291 */ /* 0x000fe4000f8e48ff */
[----:B------:R-:W-:Y:S01]  /*3260*/  UISETP.NE.AND UP2, UPT, UR14, 0x5, UPT ;  /* 0x000000050e00788c */ /* 0x000fe2000bf45270 */
[----:B------:R-:W-:Y:S01]  /*3270*/  PLOP3.LUT P0, PT, PT, PT, UP1, 0x80, 0x8 ;  /* 0x000000000008781c */ /* 0x000fe20003f0f018 */
[----:B------:R-:W-:Y:S02]  /*3280*/  UIADD3 UR40, UPT, UPT, UR28, 0x2, URZ ;  /* 0x000000021c287890 */ /* 0x000fe4000fffe0ff */
[----:B------:R-:W-:Y:S02]  /*3290*/  USEL UR27, URZ, 0x1, UP2 ;  /* 0x00000001ff1b7887 */ /* 0x000fe40009000000 */
[----:B------:R-:W-:Y:S02]  /*32a0*/  USEL UR14, UR14, URZ, UP2 ;  /* 0x000000ff0e0e7287 */ /* 0x000fe40009000000 */
[----:B------:R-:W-:Y:S02]  /*32b0*/  UIADD3 UR36, UPT, UPT, UR28, 0x4, URZ ;  /* 0x000000041c247890 */ /* 0x000fe4000fffe0ff */
[----:B------:R-:W-:Y:S01]  /*32c0*/  @UP1 ULEA UR26, UR14, UR5, 0x3 ;  /* 0x000000050e1a1291 */ /* 0x000fe2000f8e18ff */
[----:B------:R-:W-:Y:S01]  /*32d0*/  LOP3.LUT R8, R8, UR27, RZ, 0x3c, !PT ;  /* 0x0000001b08087c12 */ /* 0x000fe2000f8e3cff */
[----:B------:R-:W-:Y:S02]  /*32e0*/  UIADD3 UR32, UPT, UPT, UR28, 0x6, URZ ;  /* 0x000000061c207890 */ /* 0x000fe4000fffe0ff */
[----:B------:R-:W-:Y:S01]  /*32f0*/  UIADD3 UR6, UPT, UPT, UR6, 0x28, URZ ;  /* 0x0000002806067890 */ /* 0x000fe2000fffe0ff */
[----:B-1----:R-:W-:Y:S01]  /*3300*/  @P0 SHF.L.U32 R0, R8, 0x1f, RZ ;  /* 0x0000001f08000819 */ /* 0x002fe200000006ff */
[----:B------:R-:W-:Y:S01]  /*3310*/  UIADD3 UR12, UPT, UPT, UR12, -0x1, URZ ;  /* 0xffffffff0c0c7890 */ /* 0x000fe2000fffe0ff */
[----:B------:R-:W-:Y:S02]  /*3320*/  UMOV UR29, 0x40004040 ;  /* 0x40004040001d7882 */ /* 0x000fe40000000000 */
[----:B------:R2:W3:Y:S01]  /*3330*/  @P0 SYNCS.PHASECHK.TRANS64.TRYWAIT P2, [UR26], R0 ;  /* 0x00000000ff0005a7 */ /* 0x0004e2000804111a */
[----:B------:R-:W-:Y:S01]  /*3340*/  ULEA UR26, UR17, UR10, 0x9 ;  /* 0x0000000a111a7291 */ /* 0x000fe2000f8e48ff */
[----:B------:R-:W-:Y:S01]  /*3350*/  UMOV UR27, 0x40004040 ;  /* 0x40004040001b7882 */ /* 0x000fe20000000000 */
[----:B------:R-:W-:Y:S02]  /*3360*/  UMOV UR41, 0x40004040 ;  /* 0x4000404000297882 */ /* 0x000fe40000000000 */
[----:B------:R-:W-:Y:S02]  /*3370*/  UIADD3 UR38, UPT, UPT, UR26, 0x2, URZ ;  /* 0x000000021a267890 */ /* 0x000fe4000fffe0ff */
[----:B------:R-:W-:Y:S02]  /*3380*/  UIADD3 UR34, UPT, UPT, UR26, 0x4, URZ ;  /* 0x000000041a227890 */ /* 0x000fe4000fffe0ff */
[----:B------:R-:W-:Y:S01]  /*3390*/  UIADD3 UR30, UPT, UPT, UR26, 0x6, URZ ;  /* 0x000000061a1e7890 */ /* 0x000fe2000fffe0ff */
[----:B------:R2:W-:Y:S01]  /*33a0*/  UTCIMMA gdesc[UR26], gdesc[UR28], tmem[UR8], tmem[UR24], idesc[UR25], UP4 ;  /* 0x00ff181c1a0075ea */ /* 0x0005e2000a000108 */
[----:B------:R-:W-:Y:S01]  /*33b0*/  UPLOP3.LUT UP4, UPT, UPT, UPT, UPT, 0x80, 0x8 ;  /* 0x000000000008789c */ /* 0x000fe20003f8f070 */
[----:B------:R-:W-:Y:S01]  /*33c0*/  UMOV UR39, 0x40004040 ;  /* 0x4000404000277882 */ /* 0x000fe20000000000 */
[----:B------:R-:W-:Y:S01]  /*33d0*/  UMOV UR37, 0x40004040 ;  /* 0x4000404000257882 */ /* 0x000fe20000000000 */
[----:B------:R2:W-:Y:S01]  /*33e0*/  UTCIMMA gdesc[UR38], gdesc[UR40], tmem[UR8], tmem[UR22], idesc[UR23], UPT ;  /* 0x00ff1628260075ea */ /* 0x0005e2000b800108 */
[----:B------:R-:W-:Y:S01]  /*33f0*/  UMOV UR35, 0x40004040 ;  /* 0x4000404000237882 */ /* 0x000fe20000000000 */
[----:B------:R-:W-:Y:S01]  /*3400*/  UMOV UR33, 0x40004040 ;  /* 0x4000404000217882 */ /* 0x000fe20000000000 */
[----:B------:R-:W-:Y:S01]  /*3410*/  UMOV UR31, 0x40004040 ;  /* 0x40004040001f7882 */ /* 0x000fe20000000000 */
[----:B------:R2:W-:Y:S01]  /*3420*/  UTCIMMA gdesc[UR34], gdesc[UR36], tmem[UR8], tmem[UR20], idesc[UR21], UPT ;  /* 0x00ff1424220075ea */ /* 0x0005e2000b800108 */
[----:B------:R2:W-:Y:S01]  /*3430*/  UTCIMMA gdesc[UR30], gdesc[UR32], tmem[UR8], tmem[UR18], idesc[UR19], UPT ;  /* 0x00ff12201e0075ea */ /* 0x0005e2000b800108 */
[----:B------:R2:W-:Y:S01]  /*3440*/  UTCBAR [UR6], URZ ;  /* 0x000000ff060073e9 */ /* 0x0005e200080000ff */
[----:B------:R-:W-:Y:S01]  /*3450*/  UMOV UR17, UR14 ;  /* 0x0000000e00117c82 */ /* 0x000fe20008000000 */
[----:B------:R-:W-:Y:S05]  /*3460*/  BRA.U UP0, `(.L_x_59) ;  /* 0xfffffffd00507547 */ /* 0x000fea000b83ffff */
.L_x_56:
[----:B------:R-:W-:Y:S01]  /*3470*/  UIADD3 UR15, UPT, UPT, UR15, 0x1, URZ ;  /* 0x000000010f0f7890 */ /* 0x000fe2000fffe0ff */
[C---:B------:R-:W-:Y:S01]  /*3480*/  ISETP.NE.AND P0, PT, R10.reuse, 0x2, PT ;  /* 0x000000020a00780c */ /* 0x040fe20003f05270 */
[----:B------:R-:W-:Y:S02]  /*3490*/  UIADD3 UR7, UPT, UPT, UR7, 0x90, URZ ;  /* 0x0000009007077890 */ /* 0x000fe4000fffe0ff */
[----:B------:R-:W-:Y:S01]  /*34a0*/  UISETP.NE.AND UP0, UPT, UR15, 0x4, UPT ;  /* 0x000000040f00788c */ /* 0x000fe2000bf05270 */
[----:B-12---:R-:W-:Y:S02]  /*34b0*/  SEL R0, RZ, 0x1, P0 ;  /* 0x00000001ff007807 */ /* 0x006fe40000000000 */
[----:B------:R-:W-:Y:S01]  /*34c0*/  SEL R10, R10, RZ, P0 ;  /* 0x000000ff0a0a7207 */ /* 0x000fe20000000000 */
[----:B------:R-:W-:Y:S01]  /*34d0*/  USEL UR6, URZ, 0x1, UP0 ;  /* 0x00000001ff067887 */ /* 0x000fe20008000000 */
[----:B------:R-:W-:Y:S01]  /*34e0*/  LOP3.LUT R9, R9, R0, RZ, 0x3c, !PT ;  /* 0x0000000009097212 */ /* 0x000fe200078e3cff */
[----:B------:R-:W-:Y:S01]  /*34f0*/  USEL UR15, UR15, URZ, UP0 ;  /* 0x000000ff0f0f7287 */ /* 0x000fe20008000000 */
[----:B------:R1:W-:Y:S03]  /*3500*/  UTCBAR [UR7], URZ ;  /* 0x000000ff070073e9 */ /* 0x0003e600080000ff */
[----:B------:R-:W-:Y:S01]  /*3510*/  LOP3.LUT R11, R11, UR6, RZ, 0x3c, !PT ;  /* 0x000000060b0b7c12 */ /* 0x000fe2000f8e3cff */
[----:B------:R-:W-:Y:S07]  /*3520*/  @P1 BRA `(.L_x_60) ;  /* 0xfffffff800881947 */ /* 0x000fee000383ffff */
[----:B------:R-:W2:Y:S01]  /*3530*/  S2UR UR4, SR_CgaCtaId ;  /* 0x00000000000479c3 */ /* 0x000ea20000008800 */
[----:B------:R-:W-:Y:S01]  /*3540*/  ELECT P0, URZ, PT ;  /* 0x0000000000ff782f */ /* 0x000fe20003800000 */
[----:B------:R-:W-:Y:S01]  /*3550*/  IMAD.MOV.U32 R0, RZ, RZ, 0x1 ;  /* 0x00000001ff007424 */ /* 0x000fe200078e00ff */
[----:B------:R-:W-:Y:S01]  /*3560*/  UIADD3 UR5, UPT, UPT, UR5, 0xb0, URZ ;  /* 0x000000b005057890 */ /* 0x000fe2000fffe0ff */
[----:B------:R-:W-:Y:S01]  /*3570*/  SHF.L.U32 R3, R11, 0x1f, RZ ;  /* 0x0000001f0b037819 */ /* 0x000fe200000006ff */
[----:B------:R-:W-:-:S03]  /*3580*/  UMOV UR6, 0x40 ;  /* 0x0000004000067882 */ /* 0x000fc60000000000 */
[----:B------:R-:W-:Y:S01]  /*3590*/  UVIRTCOUNT.DEALLOC.SMPOOL 0x80 ;  /* 0x000000800000784c */ /* 0x000fe20000000000 */
[----:B--2---:R-:W-:Y:S02]  /*35a0*/  ULEA UR4, UR4, UR6, 0x18 ;  /* 0x0000000604047291 */ /* 0x004fe4000f8ec0ff */
[----:B------:R-:W-:-:S07]  /*35b0*/  ULEA UR6, UR15, UR5, 0x3 ;  /* 0x000000050f067291 */ /* 0x000fce000f8e18ff */
[----:B------:R2:W-:Y:S02]  /*35c0*/  @P0 STS.U8 [UR4+0x1c], R0 ;  /* 0x00001c00ff000988 */ /* 0x0005e40008000004 */
[----:B------:R-:W4:Y:S02]  /*35d0*/  SYNCS.PHASECHK.TRANS64.TRYWAIT P0, [UR6], R3 ;  /* 0x00000003ff0075a7 */ /* 0x000f240008001106 */
[----:B--2-4-:R-:W-:Y:S05]  /*35e0*/  @!P0 BRA `(.L_x_61) ;  /* 0x0000003000788947 */ /* 0x014fea0003800000 */
.L_x_118:
[----:B-1----:R-:W-:-:S04]  /*35f0*/  UIADD3 UR7, UPT, UPT, UR15, 0x1, URZ ;  /* 0x000000010f077890 */ /* 0x002fc8000fffe0ff */
[----:B------:R-:W-:-:S04]  /*3600*/  UISETP.NE.AND UP0, UPT, UR7, 0x4, UPT ;  /* 0x000000040700788c */ /* 0x000fc8000bf05270 */
[----:B------:R-:W-:Y:S02]  /*3610*/  USEL UR8, URZ, 0x1, UP0 ;  /* 0x00000001ff087887 */ /* 0x000fe40008000000 */
[----:B------:R-:W-:-:S04]  /*3620*/  USEL UR7, UR7, URZ, UP0 ;  /* 0x000000ff07077287 */ /* 0x000fc80008000000 */
[----:B------:R-:W-:Y:S01]  /*3630*/  ULEA UR6, UR7, UR5, 0x3 ;  /* 0x0000000507067291 */ /* 0x000fe2000f8e18ff */
[----:B------:R-:W-:-:S04]  /*3640*/  LOP3.LUT R2, R11, UR8, RZ, 0x3c, !PT ;  /* 0x000000080b027c12 */ /* 0x000fc8000f8e3cff */
[----:B--2---:R-:W-:-:S04]  /*3650*/  SHF.L.U32 R3, R2, 0x1f, RZ ;  /* 0x0000001f02037819 */ /* 0x004fc800000006ff */
[----:B------:R-:W1:Y:S02]  /*3660*/  SYNCS.PHASECHK.TRANS64.TRYWAIT P0, [UR6], R3 ;  /* 0x00000003ff0075a7 */ /* 0x000e640008001106 */
[----:B-1----:R-:W-:Y:S05]  /*3670*/  @!P0 BRA `(.L_x_62) ;  /* 0x00000030006c8947 */ /* 0x002fea0003800000 */
.L_x_120:
        /* <DEDUP_REMOVED lines=9> */
.L_x_122:
[----:B------:R-:W-:-:S04]  /*3710*/  UIADD3 UR7, UPT, UPT, UR7, 0x1, URZ ;  /* 0x0000000107077890 */ /* 0x000fc8000fffe0ff */
[----:B------:R-:W-:-:S04]  /*3720*/  UISETP.NE.AND UP0, UPT, UR7, 0x4, UPT ;  /* 0x000000040700788c */ /* 0x000fc8000bf05270 */
[----:B------:R-:W-:Y:S02]  /*3730*/  USEL UR6, URZ, 0x1, UP0 ;  /* 0x00000001ff067887 */ /* 0x000fe40008000000 */
[----:B------:R-:W-:-:S04]  /*3740*/  USEL UR7, UR7, URZ, UP0 ;  /* 0x000000ff07077287 */ /* 0x000fc80008000000 */
[----:B------:R-:W-:Y:S01]  /*3750*/  ULEA UR7, UR7, UR5, 0x3 ;  /* 0x0000000507077291 */ /* 0x000fe2000f8e18ff */
[----:B-1----:R-:W-:-:S04]  /*3760*/  LOP3.LUT R3, R2, UR6, RZ, 0x3c, !PT ;  /* 0x0000000602037c12 */ /* 0x002fc8000f8e3cff */
[----:B------:R-:W-:-:S04]  /*3770*/  SHF.L.U32 R3, R3, 0x1f, RZ ;  /* 0x0000001f03037819 */ /* 0x000fc800000006ff */
[----:B------:R-:W1:Y:S02]  /*3780*/  SYNCS.PHASECHK.TRANS64.TRYWAIT P0, [UR7], R3 ;  /* 0x00000003ff0075a7 */ /* 0x000e640008001107 */
[----:B-1----:R-:W-:Y:S05]  /*3790*/  @!P0 BRA `(.L_x_64) ;  /* 0x0000003000548947 */ /* 0x002fea0003800000 */
.L_x_124:
[----:B------:R-:W-:Y:S01]  /*37a0*/  NOP ;  /* 0x0000000000007918 */ /* 0x000fe20000000000 */
[----:B-1----:R-:W1:Y:S01]  /*37b0*/  LDS R0, [UR4+0x14] ;  /* 0x00001404ff007984 */ /* 0x002e620008000800 */
[----:B------:R-:W-:Y:S01]  /*37c0*/  ULOP3.LUT UR6, UR16, 0xffff, URZ, 0xc0, !UPT ;  /* 0x0000ffff10067892 */ /* 0x000fe2000f8ec0ff */
[----:B------:R-:W-:Y:S01]  /*37d0*/  UMOV UR8, 0xffff ;  /* 0x0000ffff00087882 */ /* 0x000fe20000000000 */
[----:B------:R-:W-:Y:S02]  /*37e0*/  UMOV UR5, 0x1 ;  /* 0x0000000100057882 */ /* 0x000fe40000000000 */
[----:B------:R-:W-:-:S04]  /*37f0*/  USHF.R.U32.HI UR6, URZ, 0x5, UR6 ;  /* 0x00000005ff067899 */ /* 0x000fc80008011606 */
[----:B------:R-:W-:Y:S02]  /*3800*/  USHF.L.U32 UR8, UR8, UR6, URZ ;  /* 0x0000000608087299 */ /* 0x000fe400080006ff */
[----:B------:R-:W-:-:S04]  /*3810*/  USHF.L.U32 UR5, UR5, UR6, URZ ;  /* 0x0000000605057299 */ /* 0x000fc800080006ff */
[----:B-1----:R-:W-:-:S04]  /*3820*/  LOP3.LUT R0, R0, UR8, RZ, 0xc0, !PT ;  /* 0x0000000800007c12 */ /* 0x002fc8000f8ec0ff */
[----:B------:R-:W-:-:S13]  /*3830*/  ISETP.NE.AND P0, PT, R0, UR8, PT ;  /* 0x0000000800007c0c */ /* 0x000fda000bf05270 */
[----:B------:R-:W-:Y:S05]  /*3840*/  @P0 BRA `(.L_x_65) ;  /* 0x0000000000580947 */ /* 0x000fea0003800000 */
[----:B------:R-:W1:Y:S02]  /*3850*/  LDS R0, [UR4+0x18] ;  /* 0x00001804ff007984 */ /* 0x000e640008000800 */
[----:B-1----:R-:W-:-:S04]  /*3860*/  LOP3.LUT R0, R0, UR5, RZ, 0xc0, !PT ;  /* 0x0000000500007c12 */ /* 0x002fc8000f8ec0ff */
[----:B------:R-:W-:-:S13]  /*3870*/  ISETP.NE.AND P0, PT, R0, UR5, PT ;  /* 0x0000000500007c0c */ /* 0x000fda000bf05270 */
[----:B------:R-:W-:Y:S05]  /*3880*/  @P0 BRA `(.L_x_66) ;  /* 0x00000000003c0947 */ /* 0x000fea0003800000 */
[----:B------:R-:W1:Y:S01]  /*3890*/  S2R R2, SR_LANEID ;  /* 0x0000000000027919 */ /* 0x000e620000000000 */
[----:B------:R-:W-:Y:S01]  /*38a0*/  ULOP3.LUT UR8, URZ, UR8, URZ, 0x33, !UPT ;  /* 0x00000008ff087292 */ /* 0x000fe2000f8e33ff */
[----:B------:R-:W-:Y:S01]  /*38b0*/  LOP3.LUT R4, RZ, UR5, RZ, 0x33, !PT ;  /* 0x00000005ff047c12 */ /* 0x000fe2000f8e33ff */
[----:B------:R-:W-:Y:S02]  /*38c0*/  VOTEU.ANY UR7, UPT, PT ;  /* 0x0000000000077886 */ /* 0x000fe400038e0100 */
[----:B------:R-:W-:Y:S01]  /*38d0*/  UFLO.U32 UR7, UR7 ;  /* 0x00000007000772bd */ /* 0x000fe200080e0000 */
[----:B------:R-:W2:Y:S01]  /*38e0*/  REDUX UR5, R4 ;  /* 0x00000000040573c4 */ /* 0x000ea20000000000 */
[----:B------:R-:W-:-:S06]  /*38f0*/  IMAD.U32 R0, RZ, RZ, UR8 ;  /* 0x00000008ff007e24 */ /* 0x000fcc000f8e00ff */
[----:B------:R4:W-:Y:S01]  /*3900*/  UTCATOMSWS.AND URZ, UR8 ;  /* 0x0000000800ff79e3 */ /* 0x0009e20008000000 */
[----:B------:R-:W3:Y:S01]  /*3910*/  REDUX UR6, R0 ;  /* 0x00000000000673c4 */ /* 0x000ee20000000000 */
[----:B-1----:R-:W-:Y:S01]  /*3920*/  ISETP.EQ.U32.AND P0, PT, R2, UR7, PT ;  /* 0x0000000702007c0c */ /* 0x002fe2000bf02070 */
[----:B--2---:R-:W-:Y:S01]  /*3930*/  IMAD.U32 R2, RZ, RZ, UR5 ;  /* 0x00000005ff027e24 */ /* 0x004fe2000f8e00ff */
[----:B---3--:R-:W-:-:S11]  /*3940*/  MOV R3, UR6 ;  /* 0x0000000600037c02 */ /* 0x008fd60008000f00 */
[----:B------:R4:W-:Y:S04]  /*3950*/  @P0 ATOMS.AND RZ, [UR4+0x14], R3 ;  /* 0x00001403ffff098c */ /* 0x0009e8000a800004 */
[----:B------:R4:W-:Y:S01]  /*3960*/  @P0 ATOMS.AND RZ, [UR4+0x18], R2 ;  /* 0x00001802ffff098c */ /* 0x0009e2000a800004 */
[----:B------:R-:W-:Y:S05]  /*3970*/  BRA `(.L_x_67) ;  /* 0x0000000000147947 */ /* 0x000fea0003800000 */
.L_x_66:
[----:B------:R-:W-:Y:S02]  /*3980*/  MOV R2, 0x39a0 ;  /* 0x000039a000027802 */ /* 0x000fe40000000f00 */
[----:B---3-5:R-:W-:Y:S05]  /*3990*/  CALL.REL.NOINC `($__internal_0_$__cuda_sm10x_tcgen05_guardrail_trap_col_being_dealloced_not_returned_by_alloc) ;  /* 0x0000003000707944 */ /* 0x028fea0003c00000 */
[----:B------:R-:W-:Y:S05]  /*39a0*/  BRA `(.L_x_67) ;  /* 0x0000000000087947 */ /* 0x000fea0003800000 */
.L_x_65:
[----:B------:R-:W-:Y:S02]  /*39b0*/  MOV R2, 0x39d0 ;  /* 0x000039d000027802 */ /* 0x000fe40000000f00 */
[----:B---3-5:R-:W-:Y:S05]  /*39c0*/  CALL.REL.NOINC `($__internal_2_$__cuda_sm10x_tcgen05_guardrail_trap_unallocated_columns_being_dealloced) ;  /* 0x00000030007c7944 */ /* 0x028fea0003c00000 */
.L_x_67:
[----:B------:R-:W-:Y:S01]  /*39d0*/  NOP ;  /* 0x0000000000007918 */ /* 0x000fe20000000000 */
[----:B----4-:R-:W-:Y:S05]  /*39e0*/  EXIT ;  /* 0x000000000000794d */ /* 0x010fea0003800000 */
.L_x_49:
[----:B------:R-:W-:-:S09]  /*39f0*/  UISETP.NE.OR UP2, UPT, UR8, 0x3, !UP2 ;  /* 0x000000030800788c */ /* 0x000fd2000d745670 */
[----:B------:R-:W-:Y:S05]  /*3a00*/  BRA.U UP2, `(.L_x_68) ;  /* 0x0000000902c87547 */ /* 0x000fea000b800000 */
[----:B------:R-:W1:Y:S01]  /*3a10*/  LDCU.64 UR6, c[0x0][0x888] ;  /* 0x00011100ff0677ac */ /* 0x000e620008000a00 */
[----:B------:R-:W2:Y:S01]  /*3a20*/  LDC R0, c[0x0][0xb30] ;  /* 0x0002cc00ff007b82 */ /* 0x000ea20000000800 */
[----:B------:R-:W-:Y:S01]  /*3a30*/  IMAD.MOV.U32 R30, RZ, RZ, 0x1 ;  /* 0x00000001ff1e7424 */ /* 0x000fe200078e00ff */
[----:B------:R-:W-:Y:S01]  /*3a40*/  CS2R R28, SRZ ;  /* 0x00000000001c7805 */ /* 0x000fe2000001ff00 */
[----:B------:R-:W4:Y:S01]  /*3a50*/  LDCU.64 UR4, c[0x0][0x890] ;  /* 0x00011200ff0477ac */ /* 0x000f220008000a00 */
[----:B------:R-:W-:Y:S01]  /*3a60*/  IMAD.MOV.U32 R25, RZ, RZ, 0x1000 ;  /* 0x00001000ff197424 */ /* 0x000fe200078e00ff */
[----:B------:R-:W-:-:S03]  /*3a70*/  UMOV UR8, 0x400 ;  /* 0x0000040000087882 */ /* 0x000fc60000000000 */
[----:B------:R-:W3:Y:S01]  /*3a80*/  LDC R19, c[0x0][0x370] ;  /* 0x0000dc00ff137b82 */ /* 0x000ee20000000800 */
[----:B------:R-:W-:-:S07]  /*3a90*/  UPLOP3.LUT UP1, UPT, UPT, UPT, UPT, 0x40, 0x4 ;  /* 0x000000000004789c */ /* 0x000fce0003f2e870 */
[----:B------:R-:W3:Y:S01]  /*3aa0*/  LDC R2, c[0x0][0xb0c] ;  /* 0x0002c300ff027b82 */ /* 0x000ee20000000800 */
[----:B-1----:R-:W-:Y:S02]  /*3ab0*/  UISETP.NE.U32.AND UP2, UPT, UR6, URZ, UPT ;  /* 0x000000ff0600728c */ /* 0x002fe4000bf45070 */
[----:B------:R-:W-:Y:S02]  /*3ac0*/  ULEA UR6, UR37, UR8, 0x18 ;  /* 0x0000000825067291 */ /* 0x000fe4000f8ec0ff */
[----:B------:R-:W-:Y:S02]  /*3ad0*/  UISETP.NE.AND.EX UP2, UPT, UR7, URZ, UPT, UP2 ;  /* 0x000000ff0700728c */ /* 0x000fe4000bf45320 */
[----:B------:R-:W-:Y:S01]  /*3ae0*/  UIADD3 UR7, UPT, UPT, UR6, 0x50, URZ ;  /* 0x0000005006077890 */ /* 0x000fe2000fffe0ff */
[----:B------:R-:W1:Y:S01]  /*3af0*/  LDC R18, c[0x0][0xb20] ;  /* 0x0002c800ff127b82 */ /* 0x000e620000000800 */
[----:B----4-:R-:W-:Y:S01]  /*3b00*/  UISETP.NE.U32.AND UP3, UPT, UR4, URZ, UPT ;  /* 0x000000ff0400728c */ /* 0x010fe2000bf65070 */
[----:B--2---:R-:W-:Y:S01]  /*3b10*/  ISETP.NE.AND P1, PT, R0, 0x1, PT ;  /* 0x000000010000780c */ /* 0x004fe20003f25270 */
[----:B------:R-:W-:-:S02]  /*3b20*/  UPRMT UR37, UR37, 0x654, UR7 ;  /* 0x0000065425257896 */ /* 0x000fc40008000007 */
[----:B------:R-:W-:-:S03]  /*3b30*/  UISETP.NE.AND.EX UP3, UPT, UR5, URZ, UPT, UP3 ;  /* 0x000000ff0500728c */ /* 0x000fc6000bf65330 */
[----:B------:R-:W2:Y:S08]  /*3b40*/  LDC.64 R32, c[0x0][0x348] ;  /* 0x0000d200ff207b82 */ /* 0x000eb00000000a00 */
[----:B------:R-:W4:Y:S08]  /*3b50*/  LDC.64 R16, c[0x0][0xb10] ;  /* 0x0002c400ff107b82 */ /* 0x000f300000000a00 */
[----:B------:R-:W1:Y:S08]  /*3b60*/  LDC.64 R6, c[0x0][0xb18] ;  /* 0x0002c600ff067b82 */ /* 0x000e700000000a00 */
[----:B------:R-:W1:Y:S08]  /*3b70*/  LDC.64 R4, c[0x0][0xb28] ;  /* 0x0002ca00ff047b82 */ /* 0x000e700000000a00 */
[----:B---3--:R-:W1:Y:S02]  /*3b80*/  LDC R24, c[0x0][0x374] ;  /* 0x0000dd00ff187b82 */ /* 0x008e640000000800 */
.L_x_76:
[C---:B------:R-:W-:Y:S02]  /*3b90*/  LEA R0, R29.reuse, UR6, 0x3 ;  /* 0x000000061d007c11 */ /* 0x040fe4000f8e18ff */
[----:B------:R-:W-:Y:S02]  /*3ba0*/  SHF.L.U32 R3, R28, 0x1f, RZ ;  /* 0x0000001f1c037819 */ /* 0x000fe400000006ff */
[----:B------:R-:W-:Y:S02]  /*3bb0*/  LEA R20, R29, UR6, 0x4 ;  /* 0x000000061d147c11 */ /* 0x000fe4000f8e20ff */
[----:B---3--:R-:W3:Y:S02]  /*3bc0*/  SYNCS.PHASECHK.TRANS64.TRYWAIT P0, [R0+URZ+0x70], R3 ;  /* 0x00007003000075a7 */ /* 0x008ee400080011ff */
[----:B---3--:R-:W-:Y:S05]  /*3bd0*/  @!P0 BRA `(.L_x_69) ;  /* 0x0000002c005c8947 */ /* 0x008fea0003800000 */
.L_x_125:
[----:B------:R-:W-:Y:S01]  /*3be0*/  ISETP.GE.AND P0, PT, R40, 0x1, PT ;  /* 0x000000012800780c */ /* 0x000fe20003f06270 */
[----:B------:R-:W1:Y:S01]  /*3bf0*/  LDS.128 R20, [R20+0x100] ;  /* 0x0001000014147984 */ /* 0x000e620000000c00 */
[----:B------:R-:W-:Y:S01]  /*3c00*/  ISETP.NE.U32.AND P4, PT, RZ, UR4, PT ;  /* 0x00000004ff007c0c */ /* 0x000fe2000bf85070 */
[----:B---3--:R-:W-:Y:S01]  /*3c10*/  VIADD R0, R0, 0x80 ;  /* 0x0000008000007836 */ /* 0x008fe20000000000 */
[----:B------:R-:W-:Y:S02]  /*3c20*/  SHF.L.U32 R26, R30, 0x1f, RZ ;  /* 0x0000001f1e1a7819 */ /* 0x000fe400000006ff */
[----:B------:R-:W-:Y:S02]  /*3c30*/  ISETP.NE.AND.EX P4, PT, RZ, UR5, PT, P4 ;  /* 0x00000005ff007c0c */ /* 0x000fe4000bf85340 */
[----:B------:R-:W-:Y:S01]  /*3c40*/  PRMT R0, RZ, 0x654, R0 ;  /* 0x00000654ff007816 */ /* 0x000fe20000000000 */
[----:B------:R-:W-:Y:S01]  /*3c50*/  @!PT LDS RZ, [RZ] ;  /* 0x00000000fffff984 */ /* 0x000fe20000000800 */
[----:B------:R-:W-:Y:S01]  /*3c60*/  @!PT LDS RZ, [RZ] ;  /* 0x00000000fffff984 */ /* 0x000fe20000000800 */
[----:B------:R-:W-:Y:S01]  /*3c70*/  @!PT LDS RZ, [RZ] ;  /* 0x00000000fffff984 */ /* 0x000fe20000000800 */
[----:B------:R-:W-:Y:S01]  /*3c80*/  @!PT LDS RZ, [RZ] ;  /* 0x00000000fffff984 */ /* 0x000fe20000000800 */
[----:B------:R3:W-:Y:S06]  /*3c90*/  MEMBAR.ALL.CTA ;  /* 0x0000000000007992 */ /* 0x0007ec0000008000 */
[----:B---3--:R-:W3:Y:S02]  /*3ca0*/  FENCE.VIEW.ASYNC.S ;  /* 0x00000000000073c6 */ /* 0x008ee40000000000 */
[----:B---3--:R3:W-:Y:S01]  /*3cb0*/  SYNCS.ARRIVE.TRANS64.RED.A1T0 RZ, [R0+URZ], RZ ;  /* 0x000000ff00ff79a7 */ /* 0x0087e200081004ff */
[----:B-1----:R-:W-:Y:S11]  /*3cc0*/  LOP3.LUT P3, RZ, R22, 0x1, RZ, 0xc0, !PT ;  /* 0x0000000116ff7812 */ /* 0x002ff6000786c0ff */
[----:B------:R-:W-:Y:S02]  /*3cd0*/  @!UPT UIADD3 URZ, UPT, UPT, URZ, URZ, URZ ;  /* 0x000000fffffff290 */ /* 0x000fe4000fffe0ff */
[----:B------:R-:W-:Y:S02]  /*3ce0*/  @P3 MOV R13, R20 ;  /* 0x00000014000d3202 */ /* 0x000fe40000000f00 */
[----:B------:R-:W-:Y:S01]  /*3cf0*/  @P3 LOP3.LUT R8, R21, 0xffff, RZ, 0xc0, !PT ;  /* 0x0000ffff15083812 */ /* 0x000fe200078ec0ff */
[----:B---3--:R-:W-:Y:S06]  /*3d00*/  @!P0 BRA `(.L_x_70) ;  /* 0x0000000000a48947 */ /* 0x008fec0003800000 */
[----:B------:R-:W-:Y:S01]  /*3d10*/  IMAD.HI.U32 R31, R24, R7, RZ ;  /* 0x00000007181f7227 */ /* 0x000fe200078e00ff */
[----:B------:R-:W-:Y:S02]  /*3d20*/  ISETP.NE.AND P0, PT, R6, 0x1, PT ;  /* 0x000000010600780c */ /* 0x000fe40003f05270 */
[----:B------:R-:W-:Y:S01]  /*3d30*/  ISETP.NE.AND P2, PT, R40, 0x1, PT ;  /* 0x000000012800780c */ /* 0x000fe20003f45270 */
[----:B----4-:R-:W-:Y:S01]  /*3d40*/  IMAD.HI.U32 R34, R19, R16, RZ ;  /* 0x0000001013227227 */ /* 0x010fe200078e00ff */
[----:B------:R-:W-:Y:S02]  /*3d50*/  SHF.R.U32.HI R31, RZ, R18, R31 ;  /* 0x00000012ff1f7219 */ /* 0x000fe4000001161f */
[----:B------:R-:W-:Y:S01]  /*3d60*/  ISETP.NE.AND P5, PT, R2, 0x1, PT ;  /* 0x000000010200780c */ /* 0x000fe20003fa5270 */
[----:B------:R-:W-:Y:S01]  /*3d70*/  IMAD.HI.U32 R36, R13, R16, RZ ;  /* 0x000000100d247227 */ /* 0x000fe200078e00ff */
[----:B------:R-:W-:Y:S02]  /*3d80*/  SHF.R.U32.HI R34, RZ, R17, R34 ;  /* 0x00000011ff227219 */ /* 0x000fe40000011622 */
[----:B------:R-:W-:Y:S01]  /*3d90*/  SEL R3, R24, R31, !P0 ;  /* 0x0000001f18037207 */ /* 0x000fe20004000000 */
[C---:B------:R-:W-:Y:S01]  /*3da0*/  IMAD.HI.U32 R31, R8.reuse, R7, RZ ;  /* 0x00000007081f7227 */ /* 0x040fe200078e00ff */
[----:B------:R-:W-:Y:S02]  /*3db0*/  SEL R11, R19, R34, !P5 ;  /* 0x00000022130b7207 */ /* 0x000fe40006800000 */
[----:B------:R-:W-:Y:S01]  /*3dc0*/  SHF.R.U32.HI R36, RZ, R17, R36 ;  /* 0x00000011ff247219 */ /* 0x000fe20000011624 */
[----:B------:R-:W-:Y:S01]  /*3dd0*/  IMAD.HI.U32 R38, R3, R4, RZ ;  /* 0x0000000403267227 */ /* 0x000fe200078e00ff */
[----:B------:R-:W-:Y:S03]  /*3de0*/  SHF.R.U32.HI R31, RZ, R18, R31 ;  /* 0x00000012ff1f7219 */ /* 0x000fe6000001161f */
[----:B------:R-:W-:Y:S01]  /*3df0*/  IMAD.HI.U32 R34, R11, R4, RZ ;  /* 0x000000040b227227 */ /* 0x000fe200078e00ff */
[----:B------:R-:W-:Y:S02]  /*3e00*/  @P2 SHF.R.U32.HI R3, RZ, R5, R38 ;  /* 0x00000005ff032219 */ /* 0x000fe40000011626 */
[----:B------:R-:W-:Y:S02]  /*3e10*/  SEL R9, R8, R31, !P0 ;  /* 0x0000001f08097207 */ /* 0x000fe40004000000 */
[----:B------:R-:W-:Y:S01]  /*3e20*/  @P2 SHF.R.U32.HI R11, RZ, R5, R34 ;  /* 0x00000005ff0b2219 */ /* 0x000fe20000011622 */
[C---:B------:R-:W-:Y:S01]  /*3e30*/  IMAD R10, R40.reuse, R3, RZ ;  /* 0x00000003280a7224 */ /* 0x040fe200078e02ff */
[----:B------:R-:W-:Y:S01]  /*3e40*/  SEL R3, R13, R36, !P5 ;  /* 0x000000240d037207 */ /* 0x000fe20006800000 */
[C---:B------:R-:W-:Y:S03]  /*3e50*/  IMAD.HI.U32 R14, R9.reuse, R4, RZ ;  /* 0x00000004090e7227 */ /* 0x040fe600078e00ff */
[----:B------:R-:W-:Y:S01]  /*3e60*/  ISETP.GE.AND P0, PT, R9, R10, PT ;  /* 0x0000000a0900720c */ /* 0x000fe20003f06270 */
[C---:B------:R-:W-:Y:S01]  /*3e70*/  IMAD R12, R40.reuse, R11, RZ ;  /* 0x0000000b280c7224 */ /* 0x040fe200078e02ff */
[-C--:B------:R-:W-:Y:S04]  /*3e80*/  SHF.R.U32.HI R14, RZ, R5.reuse, R14 ;  /* 0x00000005ff0e7219 */ /* 0x080fe8000001160e */
[----:B------:R-:W-:Y:S02]  /*3e90*/  ISETP.GE.OR P0, PT, R3, R12, P0 ;  /* 0x0000000c0300720c */ /* 0x000fe40000706670 */
[----:B------:R-:W-:Y:S05]  /*3ea0*/  SEL R15, R9, R14, !P2 ;  /* 0x0000000e090f7207 */ /* 0x000fea0005000000 */
[----:B------:R-:W-:Y:S04]  /*3eb0*/  IMAD.MOV R14, RZ, RZ, -R15 ;  /* 0x000000ffff0e7224 */ /* 0x000fe800078e0a0f */
[----:B------:R-:W-:Y:S02]  /*3ec0*/  IMAD R14, R40, R14, R9 ;  /* 0x0000000e280e7224 */ /* 0x000fe400078e0209 */
[C---:B------:R-:W-:Y:S05]  /*3ed0*/  @!P0 IMAD.HI.U32 R10, R3.reuse, R4, RZ ;  /* 0x00000004030a8227 */ /* 0x040fea00078e00ff */
[----:B------:R-:W-:Y:S04]  /*3ee0*/  @!P0 SHF.R.U32.HI R10, RZ, R5, R10 ;  /* 0x00000005ff0a8219 */ /* 0x000fe8000001160a */
[----:B------:R-:W-:Y:S01]  /*3ef0*/  @!P0 SEL R0, R3, R10, !P2 ;  /* 0x0000000a03008207 */ /* 0x000fe20005000000 */
[----:B------:R-:W-:Y:S03]  /*3f00*/  IMAD.MOV R10, RZ, RZ, -R3 ;  /* 0x000000ffff0a7224 */ /* 0x000fe600078e0a03 */
[----:B------:R-:W-:Y:S01]  /*3f10*/  @!P0 IADD3 R15, PT, PT, R15, -R0, RZ ;  /* 0x800000000f0f8210 */ /* 0x000fe20007ffe0ff */
[----:B------:R-:W-:Y:S01]  /*3f20*/  @!P0 IMAD R0, R11, R14, R0 ;  /* 0x0000000e0b008224 */ /* 0x000fe200078e0200 */
[----:B------:R-:W-:Y:S01]  /*3f30*/  IADD3 R11, PT, PT, -R9, RZ, RZ ;  /* 0x000000ff090b7210 */ /* 0x000fe20007ffe1ff */
[----:B------:R-:W-:Y:S02]  /*3f40*/  IMAD R13, R2, R10, R13 ;  /* 0x0000000a020d7224 */ /* 0x000fe400078e020d */
[----:B------:R-:W-:Y:S02]  /*3f50*/  @!P0 IMAD R9, R15, R40, R3 ;  /* 0x000000280f098224 */ /* 0x000fe400078e0203 */
[----:B------:R-:W-:Y:S02]  /*3f60*/  @!P0 IMAD.MOV.U32 R3, RZ, RZ, R0 ;  /* 0x000000ffff038224 */ /* 0x000fe400078e0000 */
[----:B------:R-:W-:Y:S02]  /*3f70*/  IMAD R8, R6, R11, R8 ;  /* 0x0000000b06087224 */ /* 0x000fe400078e0208 */
[----:B------:R-:W-:Y:S02]  /*3f80*/  IMAD R13, R3, R2, R13 ;  /* 0x00000002030d7224 */ /* 0x000fe400078e020d */
[----:B------:R-:W-:Y:S02]  /*3f90*/  IMAD R8, R9, R6, R8 ;  /* 0x0000000609087224 */ /* 0x000fe400078e0208 */
.L_x_70:
[----:B------:R-:W-:Y:S05]  /*3fa0*/  BRA.U UP1, `(.L_x_71) ;  /* 0x0000000101107547 */ /* 0x000fea000b800000 */
[----:B------:R-:W-:Y:S04]  /*3fb0*/  MOV R0, UR13 ;  /* 0x0000000d00007c02 */ /* 0x000fe80008000f00 */
[----:B------:R-:W-:Y:S04]  /*3fc0*/  SHF.L.U32 R3, R0, 0x1f, RZ ;  /* 0x0000001f00037819 */ /* 0x000fe800000006ff */
[----:B------:R-:W1:Y:S02]  /*3fd0*/  SYNCS.PHASECHK.TRANS64.TRYWAIT P0, [UR6+0x68], R3 ;  /* 0x00006803ff0075a7 */ /* 0x000e640008001106 */
[----:B-1----:R-:W-:Y:S05]  /*3fe0*/  @!P0 BRA `(.L_x_72) ;  /* 0x00000028006c8947 */ /* 0x002fea0003800000 */
.L_x_71:
[----:B------:R-:W-:Y:S05]  /*3ff0*/  BRA.U !UP3, `(.L_x_73) ;  /* 0x000000010b347547 */ /* 0x000fea000b800000 */
[----:B------:R-:W-:Y:S01]  /*4000*/  UPLOP3.LUT UP0, UPT, UPT, UPT, UP2, 0x80, 0x8 ;  /* 0x000000000008789c */ /* 0x000fe20003f0f020 */
[----:B-1----:R-:W-:Y:S02]  /*4010*/  HFMA2 R0, -RZ, RZ, 0, 5.9604644775390625e-08 ;  /* 0x00000001ff007431 */ /* 0x002fe400000001ff */
[----:B------:R-:W-:Y:S03]  /*4020*/  IMAD.MOV.U32 R98, RZ, RZ, 0x1 ;  /* 0x00000001ff627424 */ /* 0x000fe600078e00ff */
[----:B------:R-:W-:Y:S05]  /*4030*/  PLOP3.LUT P0, PT, PT, PT, UP0, 0x80, 0x8 ;  /* 0x000000000008781c */ /* 0x000fea0003f0f008 */
[----:B------:R-:W1:Y:S01]  /*4040*/  @UP0 LDCU.64 UR8, c[0x0][0x888] ;  /* 0x00011100ff0807ac */ /* 0x000e620008000a00 */
[----:B------:R-:W-:Y:S07]  /*4050*/  @UP0 UIMAD UR7, UR36, UR4, URZ ;  /* 0x00000004240702a4 */ /* 0x000fee000f8e02ff */
[----:B------:R-:W-:Y:S01]  /*4060*/  @!P0 PRMT R98, R0, 0x7610, R98 ;  /* 0x0000761000628816 */ /* 0x000fe20000000062 */
[----:B-1----:R-:W-:Y:S03]  /*4070*/  @UP0 UIMAD.WIDE UR8, UR7, 0x4, UR8 ;  /* 0x00000004070808a5 */ /* 0x002fe6000f8e0208 */
[----:B------:R-:W1:Y:S03]  /*4080*/  @!UP0 LDCU UR7, c[0x0][0x880] ;  /* 0x00011000ff0787ac */ /* 0x000e660008000800 */
[----:B------:R-:W-:Y:S01]  /*4090*/  IMAD.U32 R10, RZ, RZ, UR8 ;  /* 0x00000008ff0a7e24 */ /* 0x000fe2000f8e00ff */
[----:B------:R-:W-:Y:S05]  /*40a0*/  MOV R11, UR9 ;  /* 0x00000009000b7c02 */ /* 0x000fea0008000f00 */
[----:B-----5:R3:W5:Y:S02]  /*40b0*/  @P0 LDG.E R48, desc[UR40][R10.64] ;  /* 0x000000280a300981 */ /* 0x020764000c1e1900 */
[----:B-1-3--:R-:W-:Y:S07]  /*40c0*/  @!P0 IMAD.U32 R48, RZ, RZ, UR7 ;  /* 0x00000007ff308e24 */ /* 0x00afee000f8e00ff */
.L_x_73:
[----:B-----5:R-:W-:Y:S01]  /*40d0*/  @!P4 ISETP.EQ.AND P5, PT, R48, RZ, PT ;  /* 0x000000ff3000c20c */ /* 0x020fe20003fa2270 */
[----:B------:R-:W-:Y:S01]  /*40e0*/  @!UPT UIADD3 URZ, UPT, UPT, URZ, URZ, URZ ;  /* 0x000000fffffff290 */ /* 0x000fe2000fffe0ff */
[----:B------:R-:W-:Y:S11]  /*40f0*/  @!P4 BRA `(.L_x_74) ;  /* 0x000000000014c947 */ /* 0x000ff60003800000 */
[----:B------:R-:W-:Y:S02]  /*4100*/  LOP3.LUT P0, RZ, R98, 0xff, RZ, 0xc0, !PT ;  /* 0x000000ff62ff7812 */ /* 0x000fe4000780c0ff */
[----:B------:R-:W-:Y:S04]  /*4110*/  PLOP3.LUT P5, PT, PT, PT, UP0, 0x80, 0x8 ;  /* 0x000000000008781c */ /* 0x000fe80003faf008 */
[----:B------:R-:W-:Y:S07]  /*4120*/  PLOP3.LUT P5, PT, P5, PT, PT, 0x8, 0x80 ;  /* 0x000000000080781c */ /* 0x000fee0002fae170 */
[----:B------:R-:W-:Y:S11]  /*4130*/  @P0 ISETP.EQ.AND P5, PT, R48, RZ, PT ;  /* 0x000000ff3000020c */ /* 0x000ff60003fa2270 */
[----:B------:R-:W-:Y:S02]  /*4140*/  @!UPT UIADD3 URZ, UPT, UPT, URZ, URZ, URZ ;  /* 0x000000fffffff290 */ /* 0x000fe4000fffe0ff */
.L_x_74:
[----:B------:R-:W3:Y:S01]  /*4150*/  SYNCS.PHASECHK.TRANS64.TRYWAIT P4, [UR6+0x58], R26 ;  /* 0x0000581aff0075a7 */ /* 0x000ee20008081106 */
[----:B------:R-:W-:Y:S01]  /*4160*/  @P3 SHF.R.U32.HI R27, RZ, 0x10, R21 ;  /* 0x00000010ff1b3819 */ /* 0x000fe20000011615 */
[----:B------:R-:W-:Y:S01]  /*4170*/  VIADD R29, R29, 0x1 ;  /* 0x000000011d1d7836 */ /* 0x000fe20000000000 */
[----:B------:R-:W5:Y:S08]  /*4180*/  LDC.64 R14, c[0x0][0xb10] ;  /* 0x0002c400ff0e7b82 */ /* 0x000f700000000a00 */
[----:B------:R-:W2:Y:S08]  /*4190*/  LDC.64 R10, c[0x0][0xb18] ;  /* 0x0002c600ff0a7b82 */ /* 0x000eb00000000a00 */
[----:B-1----:R-:W1:Y:S08]  /*41a0*/  @!P1 LDC R0, c[0x0][0xb20] ;  /* 0x0002c800ff009b82 */ /* 0x002e700000000800 */
[----:B------:R-:W4:Y:S01]  /*41b0*/  @!P1 LDC R3, c[0x0][0xb0c] ;  /* 0x0002c300ff039b82 */ /* 0x000f220000000800 */
[----:B-----5:R-:W-:Y:S05]  /*41c0*/  @!P1 IMAD.HI.U32 R14, R13, R14, RZ ;  /* 0x0000000e0d0e9227 */ /* 0x020fea00078e00ff */
[----:B------:R-:W-:Y:S01]  /*41d0*/  @!P1 SHF.R.U32.HI R14, RZ, R15, R14 ;  /* 0x0000000fff0e9219 */ /* 0x000fe2000001160e */
[----:B--2---:R-:W-:Y:S01]  /*41e0*/  @!P1 IMAD.HI.U32 R11, R8, R11, RZ ;  /* 0x0000000b080b9227 */ /* 0x004fe200078e00ff */
[----:B------:R-:W-:Y:S04]  /*41f0*/  @!P1 ISETP.NE.AND P0, PT, R10, 0x1, PT ;  /* 0x000000010a00980c */ /* 0x000fe80003f05270 */
[----:B-1----:R-:W-:Y:S02]  /*4200*/  @!P1 SHF.R.U32.HI R9, RZ, R0, R11 ;  /* 0x00000000ff099219 */ /* 0x002fe4000001160b */
[----:B----4-:R-:W-:Y:S02]  /*4210*/  @!P1 ISETP.NE.AND P2, PT, R3, 0x1, PT ;  /* 0x000000010300980c */ /* 0x010fe40003f45270 */
[----:B------:R-:W-:Y:S02]  /*4220*/  @!P1 SEL R9, R8, R9, !P0 ;  /* 0x0000000908099207 */ /* 0x000fe40004000000 */
[----:B------:R-:W-:Y:S02]  /*4230*/  ELECT P0, URZ, PT ;  /* 0x0000000000ff782f */ /* 0x000fe40003800000 */
[----:B------:R-:W-:Y:S05]  /*4240*/  @!P1 SEL R14, R13, R14, !P2 ;  /* 0x0000000e0d0e9207 */ /* 0x000fea0005000000 */
[----:B------:R-:W-:Y:S02]  /*4250*/  @!P1 IMAD.IADD R0, R9, 0x1, -R14 ;  /* 0x0000000109009824 */ /* 0x000fe400078e0a0e */
[----:B------:R-:W-:Y:S02]  /*4260*/  @!P1 IMAD.IADD R9, R14, 0x1, -R9 ;  /* 0x000000010e099824 */ /* 0x000fe400078e0a09 */
[----:B------:R-:W-:Y:S02]  /*4270*/  @!P1 IMAD R13, R0, R3, R13 ;  /* 0x00000003000d9224 */ /* 0x000fe400078e020d */
[----:B------:R-:W-:Y:S01]  /*4280*/  @!P1 IMAD R8, R9, R10, R8 ;  /* 0x0000000a09089224 */ /* 0x000fe200078e0208 */
[----:B---3--:R-:W-:Y:S06]  /*4290*/  @!P4 BRA `(.L_x_75) ;  /* 0x0000002400d8c947 */ /* 0x008fec0003800000 */
.L_x_128:
[----:B------:R-:W-:Y:S01]  /*42a0*/  PLOP3.LUT P5, PT, P5, P0, PT, 0xf2, 0x2f ;  /* 0x00000000002f781c */ /* 0x000fe20002fa1e72 */
[----:B------:R-:W-:Y:S01]  /*42b0*/  UMOV UR14, 0x0 ;  /* 0x00000000000e7882 */ /* 0x000fe20000000000 */
[----:B------:R-:W-:Y:S01]  /*42c0*/  LOP3.LUT R30, R30, 0x1, RZ, 0x3c, !PT ;  /* 0x000000011e1e7812 */ /* 0x000fe200078e3cff */
[----:B------:R-:W-:Y:S01]  /*42d0*/  UMOV UR15, 0x10000000 ;  /* 0x10000000000f7882 */ /* 0x000fe20000000000 */
[----:B------:R-:W-:Y:S01]  /*42e0*/  UMOV UR12, UR36 ;  /* 0x00000024000c7c82 */ /* 0x000fe20008000000 */
[----:B------:R-:W-:Y:S08]  /*42f0*/  @P3 R2UR UR36, R27 ;  /* 0x000000001b2432ca */ /* 0x000ff000000e0000 */
[----:B-1----:R-:W-:Y:S01]  /*4300*/  @!P5 IADD3 R3, P0, PT, R32, 0x580, RZ ;  /* 0x000005802003d810 */ /* 0x002fe20007f1e0ff */
[----:B------:R-:W-:Y:S01]  /*4310*/  @!P5 IMAD.SHL.U32 R97, R97, 0x40, RZ ;  /* 0x000000406161d824 */ /* 0x000fe200078e00ff */
[----:B------:R-:W-:Y:S01]  /*4320*/  VOTEU.ALL UP1, P5 ;  /* 0x0000000000ff7886 */ /* 0x000fe20002820000 */
[----:B------:R-:W-:Y:S01]  /*4330*/  @!P5 IMAD.SHL.U32 R99, R99, 0x40, RZ ;  /* 0x000000406363d824 */ /* 0x000fe200078e00ff */
[----:B------:R-:W-:Y:S01]  /*4340*/  @!P5 R2UR UR8, R3 ;  /* 0x000000000308d2ca */ /* 0x000fe200000e0000 */
[----:B------:R-:W-:Y:S01]  /*4350*/  @!P5 IMAD.X R0, RZ, RZ, R33, P0 ;  /* 0x000000ffff00d224 */ /* 0x000fe200000e0621 */
[----:B------:R-:W-:Y:S01]  /*4360*/  @!P5 R2UR UR10, R97 ;  /* 0x00000000610ad2ca */ /* 0x000fe200000e0000 */
[----:B------:R-:W-:Y:S01]  /*4370*/  @!UP1 UIADD3 UR9, UPT, UPT, UR6, 0x50, URZ ;  /* 0x0000005006099890 */ /* 0x000fe2000fffe0ff */
[----:B------:R-:W-:Y:S01]  /*4380*/  @!P5 R2UR UR11, R99 ;  /* 0x00000000630bd2ca */ /* 0x000fe200000e0000 */
[----:B------:R-:W-:Y:S01]  /*4390*/  IMAD.IADD R97, R8, 0x1, R81 ;  /* 0x0000000108617824 */ /* 0x000fe200078e0251 */
[----:B------:R-:W-:Y:S01]  /*43a0*/  @!P5 R2UR UR7, R0 ;  /* 0x000000000007d2ca */ /* 0x000fe200000e0000 */
[----:B------:R-:W-:Y:S01]  /*43b0*/  IMAD.IADD R99, R13, 0x1, R96 ;  /* 0x000000010d637824 */ /* 0x000fe200078e0260 */
[C---:B------:R-:W-:Y:S04]  /*43c0*/  ISETP.NE.AND P0, PT, R29.reuse, 0x2, PT ;  /* 0x000000021d00780c */ /* 0x040fe80003f05270 */
[----:B------:R-:W-:Y:S01]  /*43d0*/  SEL R3, RZ, 0x1, P0 ;  /* 0x00000001ff037807 */ /* 0x000fe20000000000 */
[----:B------:R-:W-:Y:S01]  /*43e0*/  IMAD.U32 R10, RZ, RZ, UR8 ;  /* 0x00000008ff0a7e24 */ /* 0x000fe2000f8e00ff */
[----:B------:R-:W-:Y:S01]  /*43f0*/  @!UP1 UIADD3 UR8, UPT, UPT, UR6, 0x200, URZ ;  /* 0x0000020006089890 */ /* 0x000fe2000fffe0ff */
[----:B------:R-:W-:Y:S01]  /*4400*/  SEL R29, R29, RZ, P0 ;  /* 0x000000ff1d1d7207 */ /* 0x000fe20000000000 */
[----:B------:R-:W-:Y:S01]  /*4410*/  VOTEU.ALL UP1, P5 ;  /* 0x0000000000ff7886 */ /* 0x000fe20002820000 */
[----:B------:R-:W-:Y:S02]  /*4420*/  LOP3.LUT R28, R28, R3, RZ, 0x3c, !PT ;  /* 0x000000031c1c7212 */ /* 0x000fe400078e3cff */
[----:B------:R-:W-:Y:S01]  /*4430*/  IMAD.U32 R11, RZ, RZ, UR7 ;  /* 0x00000007ff0b7e24 */ /* 0x000fe2000f8e00ff */
[----:B------:R-:W-:Y:S04]  /*4440*/  @!P5 R2UR UR16, R10 ;  /* 0x000000000a10d2ca */ /* 0x000fe800000e0000 */
[----:B------:R-:W-:Y:S11]  /*4450*/  @!P5 R2UR UR17, R11 ;  /* 0x000000000b11d2ca */ /* 0x000ff600000e0000 */
[----:B------:R-:W-:Y:S02]  /*4460*/  @!UPT UIADD3 URZ, UPT, UPT, URZ, URZ, URZ ;  /* 0x000000fffffff290 */ /* 0x000fe4000fffe0ff */
[----:B------:R3:W-:Y:S01]  /*4470*/  @!UP1 UTMALDG.3D [UR8], [UR16], desc[UR14] ;  /* 0x00000e08100095b4 */ /* 0x0007e20008011000 */
[----:B------:R3:W-:Y:S01]  /*4480*/  @!P5 SYNCS.ARRIVE.TRANS64.RED.A0TR RZ, [UR6+0x50], R25 ;  /* 0x00005019ffffd9a7 */ /* 0x0007e20008300406 */
[----:B------:R-:W-:Y:S01]  /*4490*/  UPLOP3.LUT UP1, UPT, UPT, UPT, UPT, 0x80, 0x8 ;  /* 0x000000000008789c */ /* 0x000fe20003f2f070 */
[----:B------:R-:W-:Y:S01]  /*44a0*/  SYNCS.ARRIVE.TRANS64.RED.A1T0 RZ, [UR37], RZ ;  /* 0x000000ffffff79a7 */ /* 0x000fe20008100425 */
[----:B------:R-:W-:Y:S09]  /*44b0*/  @P3 BRA `(.L_x_76) ;  /* 0xfffffff400b43947 */ /* 0x000ff2000383ffff */
[----:B------:R-:W-:Y:S07]  /*44c0*/  MOV R0, UR6 ;  /* 0x0000000600007c02 */ /* 0x000fee0008000f00 */
.L_x_77:
[----:B-1----:R-:W-:-:S04]  /*44d0*/  SHF.L.U32 R3, R30, 0x1f, RZ ;  /* 0x0000001f1e037819 */ /* 0x002fc800000006ff */
[----:B------:R1:W2:Y:S03]  /*44e0*/  SYNCS.PHASECHK.TRANS64.TRYWAIT P0, [R0+URZ+0x58], R3 ;  /* 0x00005803000075a7 */ /* 0x0002a600080011ff */
[----:B--2---:R-:W-:Y:S05]  /*44f0*/  @!P0 NANOSLEEP.SYNCS 0x989680 ;  /* 0x009896800000895d */ /* 0x004fea0003900000 */
[----:B------:R-:W2:Y:S02]  /*4500*/  @!P0 SYNCS.PHASECHK.TRANS64 P0, [R0+URZ+0x58], R3 ;  /* 0x00005803000085a7 */ /* 0x000ea400080010ff */
[----:B--23--:R-:W-:Y:S05]  /*4510*/  @P0 EXIT ;  /* 0x000000000000094d */ /* 0x00cfea0003800000 */
[----:B------:R-:W-:Y:S05]  /*4520*/  BRA `(.L_x_77) ;  /* 0xfffffffc00e87947 */ /* 0x000fea000383ffff */
.L_x_68:
[----:B------:R-:W-:-:S06]  /*4530*/  UISETP.GE.AND UP1, UPT, UR8, 0x4, UPT ;  /* 0x000000040800788c */ /* 0x000fcc000bf26270 */
[----:B------:R-:W-:-:S13]  /*4540*/  PLOP3.LUT P0, PT, PT, PT, UP1, 0x80, 0x8 ;  /* 0x000000000008781c */ /* 0x000fda0003f0f018 */
[----:B------:R-:W-:Y:S05]  /*4550*/  @!P0 EXIT ;  /* 0x000000000000894d */ /* 0x000fea0003800000 */
[----:B------:R-:W-:Y:S01]  /*4560*/  BAR.SYNC.DEFER_BLOCKING 0x6, 0xa0 ;  /* 0x0182800000007b1d */ /* 0x000fe20000010000 */
[C---:B------:R-:W-:Y:S02]  /*4570*/  IMAD.SHL.U32 R5, R103.reuse, 0x40, RZ ;  /* 0x0000004067057824 */ /* 0x040fe400078e00ff */
[----:B------:R-:W-:Y:S02]  /*4580*/  HFMA2 R113, -RZ, RZ, 0, 0 ;  /* 0x00000000ff717431 */ /* 0x000fe400000001ff */
[C---:B------:R-:W-:Y:S01]  /*4590*/  IMAD.SHL.U32 R0, R103.reuse, 0x20, RZ ;  /* 0x0000002067007824 */ /* 0x040fe200078e00ff */
[----:B------:R-:W-:Y:S01]  /*45a0*/  CS2R R108, SRZ ;  /* 0x00000000006c7805 */ /* 0x000fe2000001ff00 */
[----:B------:R-:W-:Y:S01]  /*45b0*/  IMAD.SHL.U32 R105, R103, 0x8, RZ ;  /* 0x0000000867697824 */ /* 0x000fe200078e00ff */
[----:B------:R-:W-:Y:S01]  /*45c0*/  UMOV UR43, 0x400 ;  /* 0x00000400002b7882 */ /* 0x000fe20000000000 */
[----:B------:R-:W-:Y:S01]  /*45d0*/  LOP3.LUT R2, R5, 0x180, RZ, 0xc0, !PT ;  /* 0x0000018005027812 */ /* 0x000fe200078ec0ff */
[----:B------:R-:W-:Y:S01]  /*45e0*/  ULEA UR43, UR37, UR43, 0x18 ;  /* 0x0000002b252b7291 */ /* 0x000fe2000f8ec0ff */
[----:B------:R-:W1:Y:S01]  /*45f0*/  LDC R101, c[0x0][0x370] ;  /* 0x0000dc00ff657b82 */ /* 0x000e620000000800 */
[----:B------:R-:W-:Y:S01]  /*4600*/  LOP3.LUT R0, R0, 0xc00, RZ, 0xc0, !PT ;  /* 0x00000c0000007812 */ /* 0x000fe200078ec0ff */
[C---:B------:R-:W-:Y:S01]  /*4610*/  IMAD.U32 R46, R103.reuse, 0x10000, RZ ;  /* 0x00010000672e7824 */ /* 0x040fe200078e00ff */
[----:B------:R-:W-:Y:S01]  /*4620*/  LOP3.LUT R105, R2, 0x30, R105, 0xf8, !PT ;  /* 0x0000003002697812 */ /* 0x000fe200078ef869 */
[C---:B------:R-:W-:Y:S01]  /*4630*/  IMAD.SHL.U32 R2, R103.reuse, 0x2, RZ ;  /* 0x0000000267027824 */ /* 0x040fe200078e00ff */
[--C-:B------:R-:W-:Y:S01]  /*4640*/  LOP3.LUT R0, R0, 0x40, R5.reuse, 0xf8, !PT ;  /* 0x0000004000007812 */ /* 0x100fe200078ef805 */
[----:B------:R-:W-:Y:S01]  /*4650*/  IMAD.SHL.U32 R104, R103, 0x10, RZ ;  /* 0x0000001067687824 */ /* 0x000fe200078e00ff */
[----:B------:R-:W-:Y:S01]  /*4660*/  UIADD3 UR4, UPT, UPT, UR43, 0x1200, URZ ;  /* 0x000012002b047890 */ /* 0x000fe2000fffe0ff */
[----:B------:R-:W2:Y:S01]  /*4670*/  LDC R42, c[0x0][0xb0c] ;  /* 0x0002c300ff2a7b82 */ /* 0x000ea20000000800 */
[----:B------:R-:W-:Y:S01]  /*4680*/  LOP3.LUT R105, R105, 0x20, R2, 0x78, !PT ;  /* 0x0000002069697812 */ /* 0x000fe200078e7802 */
[----:B------:R-:W-:Y:S01]  /*4690*/  IMAD.MOV.U32 R44, RZ, RZ, RZ ;  /* 0x000000ffff2c7224 */ /* 0x000fe200078e00ff */
[----:B------:R-:W-:Y:S01]  /*46a0*/  LOP3.LUT R0, R0, 0x200, R5, 0xf8, !PT ;  /* 0x0000020000007812 */ /* 0x000fe200078ef805 */
[----:B------:R-:W-:Y:S01]  /*46b0*/  IMAD.MOV.U32 R110, RZ, RZ, RZ ;  /* 0x000000ffff6e7224 */ /* 0x000fe200078e00ff */
[----:B------:R-:W-:Y:S01]  /*46c0*/  LOP3.LUT R46, R46, 0x600000, RZ, 0xc0, !PT ;  /* 0x006000002e2e7812 */ /* 0x000fe200078ec0ff */
[----:B------:R-:W-:Y:S01]  /*46d0*/  IMAD.U32 R111, RZ, RZ, UR4 ;  /* 0x00000004ff6f7e24 */ /* 0x000fe2000f8e00ff */
[----:B------:R-:W4:Y:S01]  /*46e0*/  LDS R3, [UR43+0x120] ;  /* 0x0001202bff037984 */ /* 0x000f220008000800 */
[----:B------:R-:W1:Y:S01]  /*46f0*/  LDC R100, c[0x0][0xb20] ;  /* 0x0002c800ff647b82 */ /* 0x000e620000000800 */
[----:B------:R-:W-:Y:S01]  /*4700*/  LOP3.LUT R105, R0, R105, RZ, 0xfc, !PT ;  /* 0x0000006900697212 */ /* 0x000fe200078efcff */
[----:B------:R-:W1:Y:S01]  /*4710*/  LDCU.64 UR46, c[0x0][0x348] ;  /* 0x00006900ff2e77ac */ /* 0x000e620008000a00 */
[----:B------:R-:W-:-:S02]  /*4720*/  LOP3.LUT R104, R104, 0x20, RZ, 0xc0, !PT ;  /* 0x0000002068687812 */ /* 0x000fc400078ec0ff */
[----:B------:R-:W-:Y:S01]  /*4730*/  IADD3 R5, PT, PT, R105, UR43, RZ ;  /* 0x0000002b69057c10 */ /* 0x000fe2000fffe0ff */
[----:B------:R-:W1:Y:S02]  /*4740*/  LDCU.64 UR38, c[0x0][0x888] ;  /* 0x00011100ff2677ac */ /* 0x000e640008000a00 */
[----:B------:R-:W1:Y:S01]  /*4750*/  LDC R41, c[0x0][0xb30] ;  /* 0x0002cc00ff297b82 */ /* 0x000e620000000800 */
[----:B------:R-:W-:Y:S01]  /*4760*/  IADD3 R104, PT, PT, -R104, 0x200, R5 ;  /* 0x0000020068687810 */ /* 0x000fe20007ffe105 */
[----:B------:R-:W-:-:S06]  /*4770*/  UIADD3 UR42, UPT, UPT, UR43, 0x200, URZ ;  /* 0x000002002b2a7890 */ /* 0x000fcc000fffe0ff */
[----:B------:R-:W1:Y:S08]  /*4780*/  LDC.64 R90, c[0x0][0xb10] ;  /* 0x0002c400ff5a7b82 */ /* 0x000e700000000a00 */
[----:B------:R-:W1:Y:S08]  /*4790*/  LDC.64 R38, c[0x0][0xb18] ;  /* 0x0002c600ff267b82 */ /* 0x000e700000000a00 */
[----:B------:R-:W1:Y:S01]  /*47a0*/  LDC.64 R86, c[0x0][0x888] ;  /* 0x00022200ff567b82 */ /* 0x000e620000000a00 */
[----:B----4-:R-:W-:-:S07]  /*47b0*/  IMAD.IADD R46, R3, 0x1, R46 ;  /* 0x00000001032e7824 */ /* 0x010fce00078e022e */
[----:B------:R-:W4:Y:S08]  /*47c0*/  LDC.64 R36, c[0x0][0xb28] ;  /* 0x0002ca00ff247b82 */ /* 0x000f300000000a00 */
[----:B------:R-:W1:Y:S08]  /*47d0*/  LDC.64 R88, c[0x0][0x890] ;  /* 0x00022400ff587b82 */ /* 0x000e700000000a00 */
[----:B------:R-:W1:Y:S08]  /*47e0*/  LDC.64 R84, c[0x0][0x8b0] ;  /* 0x00022c00ff547b82 */ /* 0x000e700000000a00 */
[----:B------:R-:W1:Y:S08]  /*47f0*/  LDC.64 R82, c[0x0][0x8a8] ;  /* 0x00022a00ff527b82 */ /* 0x000e700000000a00 */
[----:B--2---:R-:W1:Y:S02]  /*4800*/  LDC R102, c[0x0][0x374] ;  /* 0x0000dd00ff667b82 */ /* 0x004e640000000800 */
.L_x_95:
[----:B------:R-:W-:Y:S02]  /*4810*/  LEA R0, R113, UR43, 0x3 ;  /* 0x0000002b71007c11 */ /* 0x000fe4000f8e18ff */
[----:B------:R-:W-:Y:S02]  /*4820*/  SHF.L.U32 R3, R109, 0x1f, RZ ;  /* 0x0000001f6d037819 */ /* 0x000fe400000006ff */
[----:B------:R-:W-:Y:S02]  /*4830*/  LEA R16, R113, UR43, 0x4 ;  /* 0x0000002b71107c11 */ /* 0x000fe4000f8e20ff */
[----:B--2---:R-:W2:Y:S02]  /*4840*/  SYNCS.PHASECHK.TRANS64.TRYWAIT P0, [R0+URZ+0x70], R3 ;  /* 0x00007003000075a7 */ /* 0x004ea400080011ff */
[----:B-12---:R-:W-:Y:S05]  /*4850*/  @!P0 BRA `(.L_x_78) ;  /* 0x0000002000808947 */ /* 0x006fea0003800000 */
.L_x_129:
[----:B------:R-:W4:Y:S01]  /*4860*/  LDC.64 R12, c[0x0][0xb10] ;  /* 0x0002c400ff0c7b82 */ /* 0x000f220000000a00 */
[----:B------:R-:W4:Y:S01]  /*4870*/  LDS.128 R16, [R16+0x100] ;  /* 0x0001000010107984 */ /* 0x000f220000000c00 */
[----:B-1----:R-:W-:Y:S01]  /*4880*/  ISETP.NE.AND P1, PT, R41, 0x1, PT ;  /* 0x000000012900780c */ /* 0x002fe20003f25270 */
[----:B--2---:R-:W-:Y:S01]  /*4890*/  VIADD R0, R0, 0x80 ;  /* 0x0000008000007836 */ /* 0x004fe20000000000 */
[----:B---3--:R-:W-:Y:S04]  /*48a0*/  ISETP.GE.AND P0, PT, R40, 0x1, PT ;  /* 0x000000012800780c */ /* 0x008fe80003f06270 */
[----:B------:R-:W1:Y:S01]  /*48b0*/  LDC.64 R10, c[0x0][0xb18] ;  /* 0x0002c600ff0a7b82 */ /* 0x000e620000000a00 */
[----:B------:R-:W-:Y:S01]  /*48c0*/  PRMT R0, RZ, 0x654, R0 ;  /* 0x00000654ff007816 */ /* 0x000fe20000000000 */
[----:B------:R-:W-:Y:S01]  /*48d0*/  @!PT LDS RZ, [RZ] ;  /* 0x00000000fffff984 */ /* 0x000fe20000000800 */
[----:B------:R-:W-:Y:S01]  /*48e0*/  @!PT LDS RZ, [RZ] ;  /* 0x00000000fffff984 */ /* 0x000fe20000000800 */
[----:B------:R-:W-:Y:S01]  /*48f0*/  @!PT LDS RZ, [RZ] ;  /* 0x00000000fffff984 */ /* 0x000fe20000000800 */
[----:B------:R-:W-:Y:S01]  /*4900*/  @!PT LDS RZ, [RZ] ;  /* 0x00000000fffff984 */ /* 0x000fe20000000800 */
[----:B------:R2:W-:Y:S06]  /*4910*/  MEMBAR.ALL.CTA ;  /* 0x0000000000007992 */ /* 0x0005ec0000008000 */
[----:B--2---:R-:W2:Y:S01]  /*4920*/  FENCE.VIEW.ASYNC.S ;  /* 0x00000000000073c6 */ /* 0x004ea20000000000 */
[----:B------:R-:W3:Y:S08]  /*4930*/  @!P1 LDC R14, c[0x0][0xb20] ;  /* 0x0002c800ff0e9b82 */ /* 0x000ef00000000800 */
[----:B------:R-:W1:Y:S01]  /*4940*/  @!P1 LDC R9, c[0x0][0xb0c] ;  /* 0x0002c300ff099b82 */ /* 0x000e620000000800 */
[----:B--2---:R2:W-:Y:S01]  /*4950*/  SYNCS.ARRIVE.TRANS64.RED.A1T0 RZ, [R0+URZ], RZ ;  /* 0x000000ff00ff79a7 */ /* 0x0045e200081004ff */
[----:B----4-:R-:W-:Y:S04]  /*4960*/  LOP3.LUT P4, RZ, R18, 0x1, RZ, 0xc0, !PT ;  /* 0x0000000112ff7812 */ /* 0x010fe8000788c0ff */
[----:B------:R-:W-:Y:S09]  /*4970*/  P2R R112, PR, RZ, 0x10 ;  /* 0x00000010ff707803 */ /* 0x000ff20000000000 */
[----:B------:R-:W-:Y:S02]  /*4980*/  @P4 MOV R45, R16 ;  /* 0x00000010002d4202 */ /* 0x000fe40000000f00 */
[----:B------:R-:W-:Y:S01]  /*4990*/  @P4 LOP3.LUT R43, R17, 0xffff, RZ, 0xc0, !PT ;  /* 0x0000ffff112b4812 */ /* 0x000fe200078ec0ff */
[----:B--2---:R-:W-:Y:S06]  /*49a0*/  @!P0 BRA `(.L_x_79) ;  /* 0x0000000000a48947 */ /* 0x004fec0003800000 */
[----:B------:R-:W-:Y:S01]  /*49b0*/  IMAD.HI.U32 R21, R102, R39, RZ ;  /* 0x0000002766157227 */ /* 0x000fe200078e00ff */
[----:B------:R-:W-:Y:S02]  /*49c0*/  ISETP.NE.AND P0, PT, R38, 0x1, PT ;  /* 0x000000012600780c */ /* 0x000fe40003f05270 */
[----:B------:R-:W-:Y:S01]  /*49d0*/  ISETP.NE.AND P2, PT, R40, 0x1, PT ;  /* 0x000000012800780c */ /* 0x000fe20003f45270 */
[----:B------:R-:W-:Y:S01]  /*49e0*/  IMAD.HI.U32 R20, R101, R90, RZ ;  /* 0x0000005a65147227 */ /* 0x000fe200078e00ff */
[----:B------:R-:W-:Y:S02]  /*49f0*/  SHF.R.U32.HI R21, RZ, R100, R21 ;  /* 0x00000064ff157219 */ /* 0x000fe40000011615 */
[----:B------:R-:W-:Y:S01]  /*4a00*/  ISETP.NE.AND P3, PT, R42, 0x1, PT ;  /* 0x000000012a00780c */ /* 0x000fe20003f65270 */
[----:B------:R-:W-:Y:S01]  /*4a10*/  IMAD.HI.U32 R24, R45, R90, RZ ;  /* 0x0000005a2d187227 */ /* 0x000fe200078e00ff */
[----:B------:R-:W-:Y:S02]  /*4a20*/  SHF.R.U32.HI R20, RZ, R91, R20 ;  /* 0x0000005bff147219 */ /* 0x000fe40000011614 */
[----:B------:R-:W-:Y:S01]  /*4a30*/  SEL R3, R102, R21, !P0 ;  /* 0x0000001566037207 */ /* 0x000fe20004000000 */
[----:B------:R-:W-:Y:S01]  /*4a40*/  IMAD.HI.U32 R21, R43, R39, RZ ;  /* 0x000000272b157227 */ /* 0x000fe200078e00ff */
[----:B------:R-:W-:Y:S02]  /*4a50*/  SEL R7, R101, R20, !P3 ;  /* 0x0000001465077207 */ /* 0x000fe40005800000 */
[----:B------:R-:W-:Y:S01]  /*4a60*/  SHF.R.U32.HI R24, RZ, R91, R24 ;  /* 0x0000005bff187219 */ /* 0x000fe20000011618 */
[-C--:B------:R-:W-:Y:S04]  /*4a70*/  IMAD.HI.U32 R20, R3, R36.reuse, RZ ;  /* 0x0000002403147227 */ /* 0x080fe800078e00ff */
[----:B------:R-:W-:Y:S01]  /*4a80*/  IMAD.HI.U32 R22, R7, R36, RZ ;  /* 0x0000002407167227 */ /* 0x000fe200078e00ff */
[-C--:B------:R-:W-:Y:S02]  /*4a90*/  @P2 SHF.R.U32.HI R3, RZ, R37.reuse, R20 ;  /* 0x00000025ff032219 */ /* 0x080fe40000011614 */
[----:B------:R-:W-:Y:S02]  /*4aa0*/  SHF.R.U32.HI R20, RZ, R100, R21 ;  /* 0x00000064ff147219 */ /* 0x000fe40000011615 */
[----:B------:R-:W-:Y:S01]  /*4ab0*/  @P2 SHF.R.U32.HI R7, RZ, R37, R22 ;  /* 0x00000025ff072219 */ /* 0x000fe20000011616 */
[C---:B------:R-:W-:Y:S01]  /*4ac0*/  IMAD R2, R40.reuse, R3, RZ ;  /* 0x0000000328027224 */ /* 0x040fe200078e02ff */
[----:B------:R-:W-:Y:S02]  /*4ad0*/  SEL R5, R43, R20, !P0 ;  /* 0x000000142b057207 */ /* 0x000fe40004000000 */
[----:B------:R-:W-:Y:S01]  /*4ae0*/  SEL R3, R45, R24, !P3 ;  /* 0x000000182d037207 */ /* 0x000fe20005800000 */
[----:B------:R-:W-:Y:S01]  /*4af0*/  IMAD R4, R40, R7, RZ ;  /* 0x0000000728047224 */ /* 0x000fe200078e02ff */
[C---:B------:R-:W-:Y:S01]  /*4b00*/  ISETP.GE.AND P0, PT, R5.reuse, R2, PT ;  /* 0x000000020500720c */ /* 0x040fe20003f06270 */
[----:B------:R-:W-:Y:S03]  /*4b10*/  IMAD.HI.U32 R6, R5, R36, RZ ;  /* 0x0000002405067227 */ /* 0x000fe600078e00ff */
[----:B------:R-:W-:Y:S01]  /*4b20*/  ISETP.GE.OR P0, PT, R3, R4, P0 ;  /* 0x000000040300720c */ /* 0x000fe20000706670 */
[----:B------:R-:W-:Y:S01]  /*4b30*/  IMAD.MOV R4, RZ, RZ, -R3 ;  /* 0x000000ffff047224 */ /* 0x000fe200078e0a03 */
[-C--:B------:R-:W-:Y:S03]  /*4b40*/  SHF.R.U32.HI R6, RZ, R37.reuse, R6 ;  /* 0x00000025ff067219 */ /* 0x080fe60000011606 */
[----:B------:R-:W-:Y:S01]  /*4b50*/  IMAD R45, R42, R4, R45 ;  /* 0x000000042a2d7224 */ /* 0x000fe200078e022d */
[----:B------:R-:W-:Y:S05]  /*4b60*/  SEL R15, R5, R6, !P2 ;  /* 0x00000006050f7207 */ /* 0x000fea0005000000 */
[----:B------:R-:W-:Y:S02]  /*4b70*/  IMAD.MOV R6, RZ, RZ, -R15 ;  /* 0x000000ffff067224 */ /* 0x000fe400078e0a0f */
[C---:B------:R-:W-:Y:S04]  /*4b80*/  @!P0 IMAD.HI.U32 R2, R3.reuse, R36, RZ ;  /* 0x0000002403028227 */ /* 0x040fe800078e00ff */
[----:B------:R-:W-:Y:S01]  /*4b90*/  IMAD R6, R40, R6, R5 ;  /* 0x0000000628067224 */ /* 0x000fe200078e0205 */
[----:B------:R-:W-:Y:S04]  /*4ba0*/  @!P0 SHF.R.U32.HI R2, RZ, R37, R2 ;  /* 0x00000025ff028219 */ /* 0x000fe80000011602 */
[----:B------:R-:W-:Y:S02]  /*4bb0*/  @!P0 SEL R0, R3, R2, !P2 ;  /* 0x0000000203008207 */ /* 0x000fe40005000000 */
[----:B------:R-:W-:Y:S02]  /*4bc0*/  IADD3 R2, PT, PT, -R5, RZ, RZ ;  /* 0x000000ff05027210 */ /* 0x000fe40007ffe1ff */
[----:B------:R-:W-:Y:S01]  /*4bd0*/  @!P0 IADD3 R8, PT, PT, R15, -R0, RZ ;  /* 0x800000000f088210 */ /* 0x000fe20007ffe0ff */
[----:B------:R-:W-:Y:S02]  /*4be0*/  @!P0 IMAD R0, R7, R6, R0 ;  /* 0x0000000607008224 */ /* 0x000fe400078e0200 */
[----:B------:R-:W-:Y:S02]  /*4bf0*/  IMAD R43, R38, R2, R43 ;  /* 0x00000002262b7224 */ /* 0x000fe400078e022b */
[----:B------:R-:W-:Y:S02]  /*4c00*/  @!P0 IMAD R5, R8, R40, R3 ;  /* 0x0000002808058224 */ /* 0x000fe400078e0203 */
[----:B------:R-:W-:Y:S04]  /*4c10*/  @!P0 IMAD.MOV.U32 R3, RZ, RZ, R0 ;  /* 0x000000ffff038224 */ /* 0x000fe800078e0000 */
[----:B------:R-:W-:Y:S02]  /*4c20*/  IMAD R45, R3, R42, R45 ;  /* 0x0000002a032d7224 */ /* 0x000fe400078e022d */
[----:B------:R-:W-:Y:S07]  /*4c30*/  IMAD R43, R5, R38, R43 ;  /* 0x00000026052b7224 */ /* 0x000fee00078e022b */
.L_x_79:
[----:B------:R-:W-:Y:S01]  /*4c40*/  @!P1 IMAD.HI.U32 R0, R45, R12, RZ ;  /* 0x0000000c2d009227 */ /* 0x000fe200078e00ff */
[----:B-1----:R-:W-:Y:S01]  /*4c50*/  @!P1 ISETP.NE.AND P0, PT, R10, 0x1, PT ;  /* 0x000000010a00980c */ /* 0x002fe20003f05270 */
[----:B------:R-:W-:Y:S01]  /*4c60*/  ULOP3.LUT UP0, URZ, UR42, 0x1b0, URZ, 0xc0, !UPT ;  /* 0x000001b02aff7892 */ /* 0x000fe2000f80c0ff */
[----:B------:R-:W-:Y:S01]  /*4c70*/  @!P1 ISETP.NE.AND P2, PT, R9, 0x1, PT ;  /* 0x000000010900980c */ /* 0x000fe20003f45270 */
[----:B------:R-:W-:Y:S01]  /*4c80*/  @!P1 IMAD.HI.U32 R3, R43, R11, RZ ;  /* 0x0000000b2b039227 */ /* 0x000fe200078e00ff */
[----:B------:R-:W-:Y:S02]  /*4c90*/  @!P1 SHF.R.U32.HI R0, RZ, R13, R0 ;  /* 0x0000000dff009219 */ /* 0x000fe40000011600 */
[----:B------:R-:W-:Y:S01]  /*4ca0*/  @P4 SHF.R.U32.HI R107, RZ, 0x10, R17 ;  /* 0x00000010ff6b4819 */ /* 0x000fe20000011611 */
[----:B------:R-:W-:Y:S01]  /*4cb0*/  VIADD R113, R113, 0x1 ;  /* 0x0000000171717836 */ /* 0x000fe20000000000 */
[----:B---3--:R-:W-:Y:S02]  /*4cc0*/  @!P1 SHF.R.U32.HI R2, RZ, R14, R3 ;  /* 0x0000000eff029219 */ /* 0x008fe40000011603 */
[----:B------:R-:W-:Y:S02]  /*4cd0*/  @!P1 SEL R3, R45, R0, !P2 ;  /* 0x000000002d039207 */ /* 0x000fe40005000000 */
[----:B------:R-:W-:Y:S05]  /*4ce0*/  @!P1 SEL R2, R43, R2, !P0 ;  /* 0x000000022b029207 */ /* 0x000fea0004000000 */
[----:B------:R-:W-:Y:S02]  /*4cf0*/  @!P1 IMAD.IADD R0, R2, 0x1, -R3 ;  /* 0x0000000102009824 */ /* 0x000fe400078e0a03 */
[----:B------:R-:W-:Y:S02]  /*4d00*/  @!P1 IMAD.IADD R2, R3, 0x1, -R2 ;  /* 0x0000000103029824 */ /* 0x000fe400078e0a02 */
[----:B------:R-:W-:Y:S02]  /*4d10*/  @!P1 IMAD R45, R0, R9, R45 ;  /* 0x00000009002d9224 */ /* 0x000fe400078e022d */
[----:B------:R-:W-:Y:S01]  /*4d20*/  @!P1 IMAD R43, R2, R10, R43 ;  /* 0x0000000a022b9224 */ /* 0x000fe200078e022b */
[----:B------:R-:W-:Y:S06]  /*4d30*/  BRA.U !UP0, `(.L_x_80) ;  /* 0x0000000108407547 */ /* 0x000fec000b800000 */
[----:B------:R-:W1:Y:S01]  /*4d40*/  LDCU.64 UR8, c[0x4][0x80] ;  /* 0x01001000ff0877ac */ /* 0x000e620008000a00 */
[----:B------:R-:W-:Y:S01]  /*4d50*/  MOV R3, 0x0 ;  /* 0x0000000000037802 */ /* 0x000fe20000000f00 */
[----:B------:R-:W-:Y:S02]  /*4d60*/  HFMA2 R12, -RZ, RZ, 0, 5.9604644775390625e-08 ;  /* 0x00000001ff0c7431 */ /* 0x000fe400000001ff */
[----:B------:R-:W-:Y:S02]  /*4d70*/  IMAD.MOV.U32 R8, RZ, RZ, 0x70 ;  /* 0x00000070ff087424 */ /* 0x000fe400078e00ff */
[----:B------:R-:W-:Y:S01]  /*4d80*/  IMAD.MOV.U32 R13, RZ, RZ, RZ ;  /* 0x000000ffff0d7224 */ /* 0x000fe200078e00ff */
[----:B------:R-:W2:Y:S01]  /*4d90*/  LDCU.64 UR6, c[0x4][0x88] ;  /* 0x01001100ff0677ac */ /* 0x000ea20008000a00 */
[----:B------:R-:W3:Y:S01]  /*4da0*/  LDC.64 R2, c[0x4][R3] ;  /* 0x0100000003027b82 */ /* 0x000ee20000000a00 */
[----:B------:R-:W4:Y:S01]  /*4db0*/  LDCU.64 UR4, c[0x4][0x8] ;  /* 0x01000100ff0477ac */ /* 0x000f220008000a00 */
[----:B-1----:R-:W-:Y:S01]  /*4dc0*/  MOV R5, UR9 ;  /* 0x0000000900057c02 */ /* 0x002fe20008000f00 */
[----:B------:R-:W-:Y:S01]  /*4dd0*/  IMAD.U32 R4, RZ, RZ, UR8 ;  /* 0x00000008ff047e24 */ /* 0x000fe2000f8e00ff */
[----:B--2---:R-:W-:Y:S01]  /*4de0*/  MOV R7, UR7 ;  /* 0x0000000700077c02 */ /* 0x004fe20008000f00 */
[----:B------:R-:W-:Y:S01]  /*4df0*/  IMAD.U32 R6, RZ, RZ, UR6 ;  /* 0x00000006ff067e24 */ /* 0x000fe2000f8e00ff */
[----:B----4-:R-:W-:Y:S01]  /*4e00*/  MOV R11, UR5 ;  /* 0x00000005000b7c02 */ /* 0x010fe20008000f00 */
[----:B------:R-:W-:Y:S02]  /*4e10*/  IMAD.U32 R10, RZ, RZ, UR4 ;  /* 0x00000004ff0a7e24 */ /* 0x000fe4000f8e00ff */
[----:B------:R-:W-:Y:S07]  /*4e20*/  LEPC R20, `(.L_x_80) ;  /* 0x000000001014794e */ /* 0x000fee0000000000 */
[----:B---3-5:R-:W-:Y:S05]  /*4e30*/  CALL.ABS.NOINC R2 ;  /* 0x0000000002007343 */ /* 0x028fea0003c00000 */
.L_x_80:
[----:B------:R-:W-:Y:S01]  /*4e40*/  LOP3.LUT P0, RZ, R111, 0x1b0, RZ, 0xc0, !PT ;  /* 0x000001b06fff7812 */ /* 0x000fe2000780c0ff */
[----:B------:R-:W-:Y:S11]  /*4e50*/  BSSY.RECONVERGENT B6, `(.L_x_81) ;  /* 0x0000013000067945 */ /* 0x000ff60003800200 */
[----:B------:R-:W-:Y:S01]  /*4e60*/  @!UPT UIADD3 URZ, UPT, UPT, URZ, URZ, URZ ;  /* 0x000000fffffff290 */ /* 0x000fe2000fffe0ff */
[----:B------:R-:W-:Y:S05]  /*4e70*/  @!P0 BRA `(.L_x_82) ;  /* 0x0000000000408947 */ /* 0x000fea0003800000 */
        /* <DEDUP_REMOVED lines=16> */
.L_x_82:
[----:B------:R-:W-:Y:S05]  /*4f80*/  BSYNC.RECONVERGENT B6 ;  /* 0x0000000000067941 */ /* 0x000fea0003800200 */
.L_x_81:
[----:B------:R-:W-:Y:S01]  /*4f90*/  ISETP.NE.U32.AND P3, PT, R88, RZ, PT ;  /* 0x000000ff5800720c */ /* 0x000fe20003f65070 */
[----:B------:R-:W-:Y:S01]  /*4fa0*/  UISETP.NE.AND UP1, UPT, UR44, URZ, UPT ;  /* 0x000000ff2c00728c */ /* 0x000fe2000bf25270 */
[----:B------:R-:W-:Y:S02]  /*4fb0*/  ISETP.NE.U32.AND P4, PT, R84, RZ, PT ;  /* 0x000000ff5400720c */ /* 0x000fe40003f85070 */
[----:B------:R-:W-:Y:S02]  /*4fc0*/  ISETP.NE.AND.EX P3, PT, R89, RZ, PT, P3 ;  /* 0x000000ff5900720c */ /* 0x000fe40003f65330 */
[----:B------:R-:W-:Y:S02]  /*4fd0*/  PLOP3.LUT P1, PT, PT, PT, PT, 0x8, 0x80 ;  /* 0x000000000080781c */ /* 0x000fe40003f2e170 */
[----:B------:R-:W-:Y:S02]  /*4fe0*/  PLOP3.LUT P0, PT, PT, PT, UP1, 0x80, 0x8 ;  /* 0x000000000008781c */ /* 0x000fe40003f0f018 */
[----:B------:R-:W-:Y:S02]  /*4ff0*/  ISETP.NE.AND.EX P4, PT, R85, RZ, PT, P4 ;  /* 0x000000ff5500720c */ /* 0x000fe40003f85340 */
[----:B------:R-:W1:Y:S09]  /*5000*/  @UP1 LDCU.64 UR4, c[0x0][0x888] ;  /* 0x00011100ff0417ac */ /* 0x000e720008000a00 */
[----:B------:R-:W-:Y:S01]  /*5010*/  @P0 PLOP3.LUT P1, PT, P3, PT, PT, 0x80, 0x8 ;  /* 0x000000000008081c */ /* 0x000fe20001f2f070 */
[----:B-1----:R-:W-:Y:S04]  /*5020*/  @UP1 UISETP.NE.U32.AND UP0, UPT, UR4, URZ, UPT ;  /* 0x000000ff0400128c */ /* 0x002fe8000bf05070 */
[----:B------:R-:W-:Y:S04]  /*5030*/  @UP1 UISETP.NE.AND.EX UP0, UPT, UR5, URZ, UPT, UP0 ;  /* 0x000000ff0500128c */ /* 0x000fe8000bf05300 */
[----:B------:R-:W-:Y:S01]  /*5040*/  @UP1 USEL UR4, URZ, 0xffffffff, UP0 ;  /* 0xffffffffff041887 */ /* 0x000fe20008000000 */
[----:B------:R-:W-:Y:S11]  /*5050*/  @!P3 BRA `(.L_x_83) ;  /* 0x00000000002cb947 */ /* 0x000ff60003800000 */
[----:B------:R-:W-:Y:S01]  /*5060*/  ISETP.NE.U32.AND P2, PT, R86, RZ, PT ;  /* 0x000000ff5600720c */ /* 0x000fe20003f45070 */
[----:B------:R-:W-:Y:S03]  /*5070*/  IMAD.MOV.U32 R98, RZ, RZ, 0x1 ;  /* 0x00000001ff627424 */ /* 0x000fe600078e00ff */
[----:B------:R-:W-:Y:S11]  /*5080*/  ISETP.NE.AND.EX P2, PT, R87, RZ, PT, P2 ;  /* 0x000000ff5700720c */ /* 0x000ff60003f45320 */
[----:B------:R-:W-:Y:S02]  /*5090*/  @!UPT UIADD3 URZ, UPT, UPT, URZ, URZ, URZ ;  /* 0x000000fffffff290 */ /* 0x000fe4000fffe0ff */
[----:B------:R-:W1:Y:S01]  /*50a0*/  @P2 LDC.64 R2, c[0x0][0x888] ;  /* 0x00022200ff022b82 */ /* 0x000e620000000a00 */
[----:B------:R-:W-:Y:S04]  /*50b0*/  @P2 IMAD R0, R88, UR36, RZ ;  /* 0x0000002458002c24 */ /* 0x000fe8000f8e02ff */
[----:B-1----:R-:W-:Y:S04]  /*50c0*/  @P2 IMAD.WIDE R2, R0, 0x4, R2 ;  /* 0x0000000400022825 */ /* 0x002fe800078e0202 */
[----:B------:R-:W-:Y:S01]  /*50d0*/  HFMA2 R0, -RZ, RZ, 0, 5.9604644775390625e-08 ;  /* 0x00000001ff007431 */ /* 0x000fe200000001ff */
[----:B-----5:R1:W5:Y:S04]  /*50e0*/  @P2 LDG.E R48, desc[UR40][R2.64] ;  /* 0x0000002802302981 */ /* 0x020368000c1e1900 */
[----:B------:R-:W-:Y:S01]  /*50f0*/  @!P2 PRMT R98, R0, 0x7610, R98 ;  /* 0x000076100062a816 */ /* 0x000fe20000000062 */
[----:B-1----:R-:W2:Y:S06]  /*5100*/  @!P2 LDC R48, c[0x0][0x880] ;  /* 0x00022000ff30ab82 */ /* 0x002eac0000000800 */
.L_x_83:
[----:B------:R-:W-:Y:S05]  /*5110*/  @!P4 BRA `(.L_x_84) ;  /* 0x000000000020c947 */ /* 0x000fea0003800000 */
[----:B------:R-:W-:Y:S04]  /*5120*/  ISETP.NE.U32.AND P2, PT, R82, RZ, PT ;  /* 0x000000ff5200720c */ /* 0x000fe80003f45070 */
[----:B------:R-:W-:Y:S11]  /*5130*/  ISETP.NE.AND.EX P2, PT, R83, RZ, PT, P2 ;  /* 0x000000ff5300720c */ /* 0x000ff60003f45320 */
[----:B------:R-:W-:Y:S02]  /*5140*/  @!UPT UIADD3 URZ, UPT, UPT, URZ, URZ, URZ ;  /* 0x000000fffffff290 */ /* 0x000fe4000fffe0ff */
[----:B------:R-:W1:Y:S01]  /*5150*/  @P2 LDC.64 R2, c[0x0][0x8a8] ;  /* 0x00022a00ff022b82 */ /* 0x000e620000000a00 */
[----:B------:R-:W-:Y:S04]  /*5160*/  @P2 IMAD R0, R84, UR36, RZ ;  /* 0x0000002454002c24 */ /* 0x000fe8000f8e02ff */
[----:B-1----:R-:W-:Y:S05]  /*5170*/  @P2 IMAD.WIDE R2, R0, 0x4, R2 ;  /* 0x0000000400022825 */ /* 0x002fea00078e0202 */
[----:B-----5:R1:W5:Y:S02]  /*5180*/  @P2 LDG.E R47, desc[UR40][R2.64] ;  /* 0x00000028022f2981 */ /* 0x020364000c1e1900 */
[----:B-1----:R-:W3:Y:S02]  /*5190*/  @!P2 LDC R47, c[0x0][0x8a0] ;  /* 0x00022800ff2fab82 */ /* 0x002ee40000000800 */
.L_x_84:
[----:B--2--5:R-:W-:Y:S01]  /*51a0*/  @P0 ISETP.NE.AND P4, PT, R48, RZ, PT ;  /* 0x000000ff3000020c */ /* 0x024fe20003f85270 */
[----:B------:R-:W-:Y:S01]  /*51b0*/  IMAD.U32 R0, RZ, RZ, UR4 ;  /* 0x00000004ff007e24 */ /* 0x000fe2000f8e00ff */
[----:B------:R-:W-:Y:S01]  /*51c0*/  @P0 LOP3.LUT P2, RZ, R98, 0xff, RZ, 0xc0, !PT ;  /* 0x000000ff62ff0812 */ /* 0x000fe2000784c0ff */
[----:B------:R-:W-:Y:S01]  /*51d0*/  BSSY B1, `(.L_x_85) ;  /* 0x0000039000017945 */ /* 0x000fe20003800000 */
[----:B------:R-:W-:Y:S02]  /*51e0*/  @P0 SEL R9, RZ, 0xffffffff, P4 ;  /* 0xffffffffff090807 */ /* 0x000fe40002000000 */
[----:B------:R-:W-:Y:S02]  /*51f0*/  CS2R R58, SRZ ;  /* 0x00000000003a7805 */ /* 0x000fe4000001ff00 */
[----:B------:R-:W-:Y:S02]  /*5200*/  LEA R92, R44, UR43, 0x3 ;  /* 0x0000002b2c5c7c11 */ /* 0x000fe4000f8e18ff */
[----:B------:R-:W-:Y:S02]  /*5210*/  CS2R R56, SRZ ;  /* 0x0000000000387805 */ /* 0x000fe4000001ff00 */
[----:B------:R-:W-:Y:S02]  /*5220*/  @P1 SEL R9, R0, R9, !P2 ;  /* 0x0000000900091207 */ /* 0x000fe40005000000 */
[----:B------:R-:W-:Y:S02]  /*5230*/  CS2R R54, SRZ ;  /* 0x0000000000367805 */ /* 0x000fe4000001ff00 */
[----:B------:R-:W-:Y:S02]  /*5240*/  SHF.L.U32 R7, R110, 0x1f, RZ ;  /* 0x0000001f6e077819 */ /* 0x000fe400000006ff */
[----:B------:R-:W-:Y:S02]  /*5250*/  CS2R R52, SRZ ;  /* 0x0000000000347805 */ /* 0x000fe4000001ff00 */
[----:B------:R-:W-:Y:S02]  /*5260*/  @P0 LOP3.LUT R9, R9, 0x1, RZ, 0xc0, !PT ;  /* 0x0000000109090812 */ /* 0x000fe400078ec0ff */
[C---:B------:R-:W-:Y:S02]  /*5270*/  LEA.HI R5, R44.reuse, R44, RZ, 0x1 ;  /* 0x0000002c2c057211 */ /* 0x040fe400078f08ff */
[----:B------:R-:W-:Y:S02]  /*5280*/  ISETP.NE.U32.OR P1, PT, R9, 0x1, !P0 ;  /* 0x000000010900780c */ /* 0x000fe40004725470 */
[----:B------:R-:W-:Y:S01]  /*5290*/  PLOP3.LUT P5, PT, PT, PT, PT, 0x8, 0x80 ;  /* 0x000000000080781c */ /* 0x000fe20003fae170 */
[C---:B------:R-:W-:Y:S01]  /*52a0*/  IMAD.SHL.U32 R3, R5.reuse, 0x20, RZ ;  /* 0x0000002005037824 */ /* 0x040fe200078e00ff */
[----:B------:R-:W-:Y:S04]  /*52b0*/  LOP3.LUT R5, R5, 0xffe, RZ, 0xc0, !PT ;  /* 0x00000ffe05057812 */ /* 0x000fe800078ec0ff */
[----:B------:R-:W-:Y:S01]  /*52c0*/  LOP3.LUT R3, R3, 0xffffffc0, RZ, 0xc0, !PT ;  /* 0xffffffc003037812 */ /* 0x000fe200078ec0ff */
[----:B------:R-:W-:Y:S04]  /*52d0*/  IMAD.IADD R32, R44, 0x1, -R5 ;  /* 0x000000012c207824 */ /* 0x000fe800078e0a05 */
[----:B------:R-:W-:Y:S01]  /*52e0*/  @P1 SHF.L.U32 R2, R108, 0x1f, RZ ;  /* 0x0000001f6c021819 */ /* 0x000fe200000006ff */
[----:B------:R-:W-:Y:S03]  /*52f0*/  IMAD.IADD R3, R46, 0x1, R3 ;  /* 0x000000012e037824 */ /* 0x000fe600078e0203 */
[----:B------:R-:W1:Y:S01]  /*5300*/  @P1 SYNCS.PHASECHK.TRANS64.TRYWAIT P0, [UR43+0x50], R2 ;  /* 0x00005002ff0015a7 */ /* 0x000e62000800112b */
[----:B------:R-:W-:Y:S01]  /*5310*/  IMAD R32, R32, 0x100000, R3 ;  /* 0x0010000020207824 */ /* 0x000fe200078e0203 */
[----:B------:R2:W4:Y:S01]  /*5320*/  SYNCS.PHASECHK.TRANS64.TRYWAIT P4, [R92+URZ+0x90], R7 ;  /* 0x000090075c0075a7 */ /* 0x00052200080811ff */
[----:B-1----:R-:W-:Y:S01]  /*5330*/  @P1 PLOP3.LUT P5, PT, P0, PT, PT, 0x8, 0x80 ;  /* 0x000000000080181c */ /* 0x002fe200007ae170 */
[----:B------:R-:W-:Y:S01]  /*5340*/  @!UPT UIADD3 URZ, UPT, UPT, URZ, URZ, URZ ;  /* 0x000000fffffff290 */ /* 0x000fe2000fffe0ff */
[----:B--2---:R-:W-:Y:S11]  /*5350*/  @!P1 BRA `(.L_x_86) ;  /* 0x0000000000809947 */ /* 0x004ff60003800000 */
[----:B------:R-:W-:Y:S01]  /*5360*/  ISETP.NE.U32.AND P0, PT, RZ, UR38, PT ;  /* 0x00000026ff007c0c */ /* 0x000fe2000bf05070 */
[----:B------:R-:W-:Y:S01]  /*5370*/  BSSY B0, `(.L_x_87) ;  /* 0x0000012000007945 */ /* 0x000fe20003800000 */
[----:B------:R-:W-:Y:S02]  /*5380*/  ISETP.NE.AND P2, PT, R48, RZ, PT ;  /* 0x000000ff3000720c */ /* 0x000fe40003f45270 */
[----:B------:R-:W-:Y:S02]  /*5390*/  CS2R R54, SRZ ;  /* 0x0000000000367805 */ /* 0x000fe4000001ff00 */
[----:B------:R-:W-:Y:S02]  /*53a0*/  ISETP.NE.AND.EX P0, PT, RZ, UR39, PT, P0 ;  /* 0x00000027ff007c0c */ /* 0x000fe4000bf05300 */
[----:B------:R-:W-:Y:S02]  /*53b0*/  CS2R R52, SRZ ;  /* 0x0000000000347805 */ /* 0x000fe4000001ff00 */
[----:B------:R-:W-:Y:S02]  /*53c0*/  LOP3.LUT P1, RZ, R98, 0xff, RZ, 0xc0, !PT ;  /* 0x000000ff62ff7812 */ /* 0x000fe4000782c0ff */
[----:B------:R-:W-:Y:S02]  /*53d0*/  CS2R R58, SRZ ;  /* 0x00000000003a7805 */ /* 0x000fe4000001ff00 */
[----:B------:R-:W-:Y:S02]  /*53e0*/  SEL R0, RZ, 0xffffffff, P2 ;  /* 0xffffffffff007807 */ /* 0x000fe40001000000 */
[----:B------:R-:W-:Y:S02]  /*53f0*/  CS2R R56, SRZ ;  /* 0x0000000000387805 */ /* 0x000fe4000001ff00 */
[----:B------:R-:W-:Y:S04]  /*5400*/  SEL R3, RZ, 0xffffffff, P0 ;  /* 0xffffffffff037807 */ /* 0x000fe80000000000 */
[----:B------:R-:W-:Y:S04]  /*5410*/  @P3 SEL R0, R3, R0, !P1 ;  /* 0x0000000003003207 */ /* 0x000fe80004800000 */
[----:B------:R-:W-:Y:S04]  /*5420*/  LOP3.LUT R0, R0, 0x1, RZ, 0xc0, !PT ;  /* 0x0000000100007812 */ /* 0x000fe800078ec0ff */
[----:B------:R-:W-:Y:S01]  /*5430*/  ISETP.NE.U32.AND P0, PT, R0, 0x1, PT ;  /* 0x000000010000780c */ /* 0x000fe20003f05070 */
[----:B------:R-:W-:Y:S01]  /*5440*/  @!UPT UIADD3 URZ, UPT, UPT, URZ, URZ, URZ ;  /* 0x000000fffffff290 */ /* 0x000fe2000fffe0ff */
[----:B------:R-:W-:Y:S11]  /*5450*/  @!P5 BRA `(.L_x_88) ;  /* 0x00000000000cd947 */ /* 0x000ff60003800000 */
[----:B------:R-:W-:Y:S04]  /*5460*/  SHF.L.U32 R3, R108, 0x1f, RZ ;  /* 0x0000001f6c037819 */ /* 0x000fe800000006ff */
[----:B------:R-:W1:Y:S02]  /*5470*/  SYNCS.PHASECHK.TRANS64.TRYWAIT P1, [UR43+0x50], R3 ;  /* 0x00005003ff0075a7 */ /* 0x000e64000802112b */
[----:B-1----:R-:W-:Y:S05]  /*5480*/  @!P1 BRA `(.L_x_89) ;  /* 0x0000001400889947 */ /* 0x002fea0003800000 */
.L_x_88:
[----:B------:R-:W-:Y:S05]  /*5490*/  BSYNC B0 ;  /* 0x0000000000007941 */ /* 0x000fea0003800000 */
.L_x_87:
[----:B------:R2:W1:Y:S01]  /*54a0*/  @P0 LDS.128 R52, [R105+UR43+0x200] ;  /* 0x0002002b69340984 */ /* 0x0004620008000c00 */
[----:B------:R-:W-:Y:S01]  /*54b0*/  UIADD3 UR4, UPT, UPT, UR43, 0x58, URZ ;  /* 0x000000582b047890 */ /* 0x000fe2000fffe0ff */
[----:B------:R-:W-:Y:S02]  /*54c0*/  LOP3.LUT R108, R108, 0x1, RZ, 0x3c, !PT ;  /* 0x000000016c6c7812 */ /* 0x000fe400078e3cff */
[----:B------:R2:W1:Y:S01]  /*54d0*/  @P0 LDS.128 R56, [R104+0x10] ;  /* 0x0000100068380984 */ /* 0x0004620000000c00 */
[----:B------:R-:W-:Y:S01]  /*54e0*/  UPRMT UR4, UR37, 0x654, UR4 ;  /* 0x0000065425047896 */ /* 0x000fe20008000004 */
[----:B------:R-:W-:Y:S01]  /*54f0*/  @!PT LDS RZ, [RZ] ;  /* 0x00000000fffff984 */ /* 0x000fe20000000800 */
[----:B------:R-:W-:Y:S01]  /*5500*/  @!PT LDS RZ, [RZ] ;  /* 0x00000000fffff984 */ /* 0x000fe20000000800 */
[----:B------:R-:W-:Y:S01]  /*5510*/  @!PT LDS RZ, [RZ] ;  /* 0x00000000fffff984 */ /* 0x000fe20000000800 */
[----:B------:R-:W-:Y:S01]  /*5520*/  @!PT LDS RZ, [RZ] ;  /* 0x00000000fffff984 */ /* 0x000fe20000000800 */
[----:B------:R5:W-:Y:S06]  /*5530*/  MEMBAR.ALL.CTA ;  /* 0x0000000000007992 */ /* 0x000bec0000008000 */
[----:B-----5:R-:W5:Y:S02]  /*5540*/  FENCE.VIEW.ASYNC.S ;  /* 0x00000000000073c6 */ /* 0x020f640000000000 */
[----:B-----5:R-:W-:Y:S03]  /*5550*/  SYNCS.ARRIVE.TRANS64.RED.A1T0 RZ, [UR4], RZ ;  /* 0x000000ffffff79a7 */ /* 0x020fe60008100404 */
.L_x_86:
[----:B------:R-:W-:Y:S05]  /*5560*/  BSYNC B1 ;  /* 0x0000000000017941 */ /* 0x000fea0003800000 */
.L_x_85:
[----:B-1----:R-:W-:Y:S04]  /*5570*/  SHF.R.U32.HI R3, RZ, 0x15, R32 ;  /* 0x00000015ff037819 */ /* 0x002fe80000011620 */
[----:B------:R-:W-:Y:S01]  /*5580*/  LOP3.LUT P0, RZ, R3, 0x3, R106, 0x48, !PT ;  /* 0x0000000303ff7812 */ /* 0x000fe2000780486a */
[----:B------:R-:W-:Y:S01]  /*5590*/  @!UPT UIADD3 URZ, UPT, UPT, URZ, URZ, URZ ;  /* 0x000000fffffff290 */ /* 0x000fe2000fffe0ff */
[----:B----4-:R-:W-:Y:S11]  /*55a0*/  @P4 BRA `(.L_x_90) ;  /* 0x0000000000084947 */ /* 0x010ff60003800000 */
[----:B------:R-:W1:Y:S02]  /*55b0*/  SYNCS.PHASECHK.TRANS64.TRYWAIT P1, [R92+URZ+0x90], R7 ;  /* 0x000090075c0075a7 */ /* 0x000e6400080211ff */
[----:B-1----:R-:W-:Y:S05]  /*55c0*/  @!P1 BRA `(.L_x_91) ;  /* 0x0000001400509947 */ /* 0x002fea0003800000 */
.L_x_90:
[----:B------:R-:W-:Y:S05]  /*55d0*/  @!P0 BRA `(.L_x_92) ;  /* 0x0000000000408947 */ /* 0x000fea0003800000 */
[----:B------:R-:W4:Y:S01]  /*55e0*/  LDCU.64 UR8, c[0x4][0x70] ;  /* 0x01000e00ff0877ac */ /* 0x000f220008000a00 */
[----:B------:R-:W-:Y:S01]  /*55f0*/  MOV R3, 0x0 ;  /* 0x0000000000037802 */ /* 0x000fe20000000f00 */
[----:B------:R-:W-:Y:S02]  /*5600*/  HFMA2 R12, -RZ, RZ, 0, 5.9604644775390625e-08 ;  /* 0x00000001ff0c7431 */ /* 0x000fe400000001ff */
[----:B------:R-:W-:Y:S02]  /*5610*/  IMAD.MOV.U32 R8, RZ, RZ, 0x192 ;  /* 0x00000192ff087424 */ /* 0x000fe400078e00ff */
[----:B------:R-:W-:Y:S01]  /*5620*/  IMAD.MOV.U32 R13, RZ, RZ, RZ ;  /* 0x000000ffff0d7224 */ /* 0x000fe200078e00ff */
[----:B------:R-:W1:Y:S01]  /*5630*/  LDCU.64 UR6, c[0x4][0x78] ;  /* 0x01000f00ff0677ac */ /* 0x000e620008000a00 */
[----:B------:R-:W2:Y:S01]  /*5640*/  LDC.64 R2, c[0x4][R3] ;  /* 0x0100000003027b82 */ /* 0x000ea20000000a00 */
[----:B------:R-:W5:Y:S01]  /*5650*/  LDCU.64 UR4, c[0x4][0x10] ;  /* 0x01000200ff0477ac */ /* 0x000f620008000a00 */
[----:B----4-:R-:W-:Y:S01]  /*5660*/  MOV R5, UR9 ;  /* 0x0000000900057c02 */ /* 0x010fe20008000f00 */
[----:B------:R-:W-:Y:S01]  /*5670*/  IMAD.U32 R4, RZ, RZ, UR8 ;  /* 0x00000008ff047e24 */ /* 0x000fe2000f8e00ff */
[----:B-1----:R-:W-:Y:S01]  /*5680*/  MOV R7, UR7 ;  /* 0x0000000700077c02 */ /* 0x002fe20008000f00 */
[----:B------:R-:W-:Y:S01]  /*5690*/  IMAD.U32 R6, RZ, RZ, UR6 ;  /* 0x00000006ff067e24 */ /* 0x000fe2000f8e00ff */
[----:B-----5:R-:W-:Y:S01]  /*56a0*/  MOV R11, UR5 ;  /* 0x00000005000b7c02 */ /* 0x020fe20008000f00 */
[----:B------:R-:W-:Y:S02]  /*56b0*/  IMAD.U32 R10, RZ, RZ, UR4 ;  /* 0x00000004ff0a7e24 */ /* 0x000fe4000f8e00ff */
[----:B------:R-:W-:Y:S07]  /*56c0*/  LEPC R20, `(.L_x_92) ;  /* 0x000000001014794e */ /* 0x000fee0000000000 */
[----:B--23--:R-:W-:Y:S05]  /*56d0*/  CALL.ABS.NOINC R2 ;  /* 0x0000000002007343 */ /* 0x00cfea0003c00000 */
.L_x_92:
[----:B------:R-:W-:Y:S01]  /*56e0*/  LOP3.LUT P0, RZ, R103, 0x60, RZ, 0xc0, !PT ;  /* 0x0000006067ff7812 */ /* 0x000fe2000780c0ff */
[----:B------:R-:W-:Y:S05]  /*56f0*/  WARPSYNC.ALL ;  /* 0x0000000000007948 */ /* 0x000fea0003800000 */
[----:B------:R-:W-:Y:S01]  /*5700*/  IMAD.SHL.U32 R78, R53, 0x100, RZ ;  /* 0x00000100354e7824 */ /* 0x000fe200078e00ff */
[----:B------:R-:W-:Y:S01]  /*5710*/  R2UR UR4, R32 ;  /* 0x00000000200472ca */ /* 0x000fe200000e0000 */
[----:B------:R-:W-:Y:S01]  /*5720*/  IMAD.SHL.U32 R72, R55, 0x100, RZ ;  /* 0x0000010037487824 */ /* 0x000fe200078e00ff */
[C---:B------:R-:W-:Y:S01]  /*5730*/  SHF.L.U32 R50, R52.reuse, 0x10, RZ ;  /* 0x0000001034327819 */ /* 0x040fe200000006ff */
[----:B------:R-:W-:Y:S01]  /*5740*/  IMAD.SHL.U32 R66, R57, 0x100, RZ ;  /* 0x0000010039427824 */ /* 0x000fe200078e00ff */
[C---:B------:R-:W-:Y:S01]  /*5750*/  PRMT R49, R52.reuse, 0x8880, RZ ;  /* 0x0000888034317816 */ /* 0x040fe200000000ff */
[----:B------:R-:W-:Y:S01]  /*5760*/  IMAD.SHL.U32 R60, R59, 0x100, RZ ;  /* 0x000001003b3c7824 */ /* 0x000fe200078e00ff */
[----:B------:R-:W-:Y:S01]  /*5770*/  SHF.L.U32 R51, R52, 0x8, RZ ;  /* 0x0000000834337819 */ /* 0x000fe200000006ff */
[----:B------:R-:W-:Y:S01]  /*5780*/  BSSY.RECONVERGENT B0, `(.L_x_93) ;  /* 0x00000a0000007945 */ /* 0x000fe20003800200 */
[----:B------:R-:W-:Y:S02]  /*5790*/  SHF.R.S32.HI R50, RZ, 0x18, R50 ;  /* 0x00000018ff327819 */ /* 0x000fe40000011432 */
[C---:B------:R-:W-:Y:S02]  /*57a0*/  PRMT R80, R53.reuse, 0x8880, RZ ;  /* 0x0000888035507816 */ /* 0x040fe400000000ff */
[----:B------:R-:W-:Y:S01]  /*57b0*/  SHF.R.S32.HI R51, RZ, 0x18, R51 ;  /* 0x00000018ff337819 */ /* 0x000fe20000011433 */
[----:B-1----:R-:W-:Y:S01]  /*57c0*/  LDTM.16dp32bit_t0_t15.x32 R4, tmem[UR4] ;  /* 0x00000004000479ee */ /* 0x002fe20008a80000 */
[----:B------:R-:W3:Y:S01]  /*57d0*/  LDTM.16dp32bit_t16_t31.x32 R4, tmem[UR4+0x20] ;  /* 0x00002004000479ee */ /* 0x000ee20008aa0000 */
[----:B------:R-:W-:Y:S01]  /*57e0*/  NOP ;  /* 0x0000000000007918 */ /* 0x000fe20000000000 */
[----:B------:R-:W-:Y:S02]  /*57f0*/  R2UR UR5, R92 ;  /* 0x000000005c0572ca */ /* 0x000fe400000e0000 */
[----:B------:R-:W-:Y:S02]  /*5800*/  SHF.R.S32.HI R52, RZ, 0x18, R52 ;  /* 0x00000018ff347819 */ /* 0x000fe40000011434 */
[----:B------:R-:W-:Y:S02]  /*5810*/  SHF.L.U32 R79, R53, 0x10, RZ ;  /* 0x00000010354f7819 */ /* 0x000fe400000006ff */
[C---:B------:R-:W-:Y:S02]  /*5820*/  PRMT R77, R54.reuse, 0x8880, RZ ;  /* 0x00008880364d7816 */ /* 0x040fe400000000ff */
[----:B------:R-:W-:Y:S02]  /*5830*/  SHF.R.S32.HI R53, RZ, 0x18, R53 ;  /* 0x00000018ff357819 */ /* 0x000fe40000011435 */
[----:B------:R-:W-:Y:S02]  /*5840*/  SHF.L.U32 R76, R54, 0x10, RZ ;  /* 0x00000010364c7819 */ /* 0x000fe400000006ff */
[C---:B------:R-:W-:Y:S01]  /*5850*/  PRMT R74, R55.reuse, 0x8880, RZ ;  /* 0x00008880374a7816 */ /* 0x040fe200000000ff */
[----:B------:R-:W-:Y:S01]  /*5860*/  UIADD3 UR5, UPT, UPT, UR5, 0xb0, URZ ;  /* 0x000000b005057890 */ /* 0x000fe2000fffe0ff */
[----:B------:R-:W-:Y:S02]  /*5870*/  SHF.L.U32 R73, R55, 0x10, RZ ;  /* 0x0000001037497819 */ /* 0x000fe400000006ff */
[C---:B------:R-:W-:Y:S01]  /*5880*/  PRMT R71, R56.reuse, 0x8880, RZ ;  /* 0x0000888038477816 */ /* 0x040fe200000000ff */
[----:B------:R-:W-:Y:S01]  /*5890*/  UPRMT UR5, UR37, 0x654, UR5 ;  /* 0x0000065425057896 */ /* 0x000fe20008000005 */
[----:B------:R-:W-:Y:S02]  /*58a0*/  SHF.R.S32.HI R55, RZ, 0x18, R55 ;  /* 0x00000018ff377819 */ /* 0x000fe40000011437 */
[----:B------:R-:W-:Y:S01]  /*58b0*/  SHF.L.U32 R70, R56, 0x10, RZ ;  /* 0x0000001038467819 */ /* 0x000fe200000006ff */
[----:B---3--:R-:W-:Y:S01]  /*58c0*/  IMAD R4, R47, R4, RZ ;  /* 0x000000042f047224 */ /* 0x008fe200078e02ff */
[----:B------:R-:W-:Y:S01]  /*58d0*/  PRMT R68, R57, 0x8880, RZ ;  /* 0x0000888039447816 */ /* 0x000fe200000000ff */
[----:B------:R-:W-:Y:S01]  /*58e0*/  IMAD R5, R47, R5, RZ ;  /* 0x000000052f057224 */ /* 0x000fe200078e02ff */
[----:B------:R-:W-:Y:S01]  /*58f0*/  SHF.L.U32 R67, R57, 0x10, RZ ;  /* 0x0000001039437819 */ /* 0x000fe200000006ff */
[----:B------:R-:W-:Y:S01]  /*5900*/  IMAD R6, R47, R6, RZ ;  /* 0x000000062f067224 */ /* 0x000fe200078e02ff */
[----:B------:R-:W-:Y:S01]  /*5910*/  SYNCS.ARRIVE.TRANS64.RED.A1T0 RZ, [UR5], RZ ;  /* 0x000000ffffff79a7 */ /* 0x000fe20008100405 */
[----:B------:R-:W-:Y:S01]  /*5920*/  IMAD R4, R49, R48, R4 ;  /* 0x0000003031047224 */ /* 0x000fe200078e0204 */
[----:B------:R-:W-:Y:S01]  /*5930*/  MOV R49, R80 ;  /* 0x0000005000317202 */ /* 0x000fe20000000f00 */
[----:B------:R-:W-:Y:S01]  /*5940*/  IMAD R7, R47, R7, RZ ;  /* 0x000000072f077224 */ /* 0x000fe200078e02ff */
[----:B------:R-:W-:Y:S01]  /*5950*/  PRMT R65, R58, 0x8880, RZ ;  /* 0x000088803a417816 */ /* 0x000fe200000000ff */
[-C--:B------:R-:W-:Y:S01]  /*5960*/  IMAD R5, R50, R48.reuse, R5 ;  /* 0x0000003032057224 */ /* 0x080fe200078e0205 */
[----:B------:R-:W-:Y:S01]  /*5970*/  SHF.R.S32.HI R50, RZ, 0x18, R79 ;  /* 0x00000018ff327819 */ /* 0x000fe2000001144f */
[----:B------:R-:W-:Y:S01]  /*5980*/  IMAD R6, R51, R48, R6 ;  /* 0x0000003033067224 */ /* 0x000fe200078e0206 */
[----:B------:R-:W-:Y:S01]  /*5990*/  SHF.R.S32.HI R51, RZ, 0x18, R78 ;  /* 0x00000018ff337819 */ /* 0x000fe2000001144e */
[C---:B------:R-:W-:Y:S01]  /*59a0*/  IMAD R8, R47.reuse, R8, RZ ;  /* 0x000000082f087224 */ /* 0x040fe200078e02ff */
[----:B------:R-:W-:Y:S01]  /*59b0*/  SHF.R.S32.HI R57, RZ, 0x18, R57 ;  /* 0x00000018ff397819 */ /* 0x000fe20000011439 */
[----:B------:R-:W-:Y:S01]  /*59c0*/  IMAD R7, R52, R48, R7 ;  /* 0x0000003034077224 */ /* 0x000fe200078e0207 */
[----:B------:R-:W-:Y:S01]  /*59d0*/  SHF.L.U32 R64, R58, 0x10, RZ ;  /* 0x000000103a407819 */ /* 0x000fe200000006ff */
[----:B------:R-:W-:Y:S01]  /*59e0*/  IMAD R9, R47, R9, RZ ;  /* 0x000000092f097224 */ /* 0x000fe200078e02ff */
[----:B------:R-:W-:Y:S01]  /*59f0*/  PRMT R62, R59, 0x8880, RZ ;  /* 0x000088803b3e7816 */ /* 0x000fe200000000ff */
[----:B------:R-:W-:Y:S01]  /*5a00*/  IMAD R10, R47, R10, RZ ;  /* 0x0000000a2f0a7224 */ /* 0x000fe200078e02ff */
[----:B------:R-:W-:Y:S01]  /*5a10*/  I2IP.S8.S32.SAT R92, R7, R6, RZ ;  /* 0x00000006075c7239 */ /* 0x000fe200000014ff */
[----:B------:R-:W-:Y:S01]  /*5a20*/  IMAD R8, R49, R48, R8 ;  /* 0x0000003031087224 */ /* 0x000fe200078e0208 */
[----:B------:R-:W-:Y:S01]  /*5a30*/  MOV R49, R77 ;  /* 0x0000004d00317202 */ /* 0x000fe20000000f00 */
[----:B------:R-:W-:Y:S01]  /*5a40*/  IMAD R11, R47, R11, RZ ;  /* 0x0000000b2f0b7224 */ /* 0x000fe200078e02ff */
[----:B------:R-:W-:Y:S01]  /*5a50*/  I2IP.S8.S32.SAT R92, R5, R4, R92 ;  /* 0x00000004055c7239 */ /* 0x000fe2000000145c */
[-C--:B------:R-:W-:Y:S01]  /*5a60*/  IMAD R9, R50, R48.reuse, R9 ;  /* 0x0000003032097224 */ /* 0x080fe200078e0209 */
[----:B------:R-:W-:Y:S01]  /*5a70*/  SHF.R.S32.HI R50, RZ, 0x18, R76 ;  /* 0x00000018ff327819 */ /* 0x000fe2000001144c */
[----:B------:R-:W-:Y:S01]  /*5a80*/  IMAD R10, R51, R48, R10 ;  /* 0x00000030330a7224 */ /* 0x000fe200078e020a */
[----:B------:R-:W-:Y:S01]  /*5a90*/  MOV R51, R74 ;  /* 0x0000004a00337202 */ /* 0x000fe20000000f00 */
[----:B------:R-:W-:Y:S01]  /*5aa0*/  IMAD R12, R47, R12, RZ ;  /* 0x0000000c2f0c7224 */ /* 0x000fe200078e02ff */
[----:B------:R-:W-:Y:S01]  /*5ab0*/  SHF.L.U32 R75, R54, 0x8, RZ ;  /* 0x00000008364b7819 */ /* 0x000fe200000006ff */
[-C--:B------:R-:W-:Y:S01]  /*5ac0*/  IMAD R11, R53, R48.reuse, R11 ;  /* 0x00000030350b7224 */ /* 0x080fe200078e020b */
[----:B------:R-:W-:Y:S01]  /*5ad0*/  SHF.R.S32.HI R54, RZ, 0x18, R54 ;  /* 0x00000018ff367819 */ /* 0x000fe20000011436 */
[----:B------:R-:W-:Y:S01]  /*5ae0*/  IMAD R13, R47, R13, RZ ;  /* 0x0000000d2f0d7224 */ /* 0x000fe200078e02ff */
[----:B------:R-:W-:Y:S01]  /*5af0*/  SHF.R.S32.HI R53, RZ, 0x18, R72 ;  /* 0x00000018ff357819 */ /* 0x000fe20000011448 */
[----:B------:R-:W-:Y:S01]  /*5b00*/  IMAD R12, R49, R48, R12 ;  /* 0x00000030310c7224 */ /* 0x000fe200078e020c */
[----:B------:R-:W-:Y:S01]  /*5b10*/  SHF.R.S32.HI R49, RZ, 0x18, R75 ;  /* 0x00000018ff317819 */ /* 0x000fe2000001144b */
[----:B------:R-:W-:Y:S01]  /*5b20*/  IMAD R14, R47, R14, RZ ;  /* 0x0000000e2f0e7224 */ /* 0x000fe200078e02ff */
[----:B------:R-:W-:Y:S01]  /*5b30*/  I2IP.S8.S32.SAT R93, R11, R10, RZ ;  /* 0x0000000a0b5d7239 */ /* 0x000fe200000014ff */
[----:B------:R-:W-:Y:S01]  /*5b40*/  IMAD R15, R47, R15, RZ ;  /* 0x0000000f2f0f7224 */ /* 0x000fe200078e02ff */
[----:B------:R-:W-:Y:S01]  /*5b50*/  SHF.L.U32 R61, R59, 0x10, RZ ;  /* 0x000000103b3d7819 */ /* 0x000fe200000006ff */
[----:B------:R-:W-:Y:S01]  /*5b60*/  IMAD R13, R50, R48, R13 ;  /* 0x00000030320d7224 */ /* 0x000fe200078e020d */
[----:B------:R-:W-:Y:S01]  /*5b70*/  I2IP.S8.S32.SAT R93, R9, R8, R93 ;  /* 0x00000008095d7239 */ /* 0x000fe2000000145d */
[----:B------:R-:W-:Y:S01]  /*5b80*/  IMAD R16, R47, R16, RZ ;  /* 0x000000102f107224 */ /* 0x000fe200078e02ff */
[----:B------:R-:W-:Y:S01]  /*5b90*/  SHF.R.S32.HI R50, RZ, 0x18, R73 ;  /* 0x00000018ff327819 */ /* 0x000fe20000011449 */
[-C--:B------:R-:W-:Y:S01]  /*5ba0*/  IMAD R14, R49, R48.reuse, R14 ;  /* 0x00000030310e7224 */ /* 0x080fe200078e020e */
[----:B------:R-:W-:Y:S01]  /*5bb0*/  SHF.R.S32.HI R59, RZ, 0x18, R59 ;  /* 0x00000018ff3b7819 */ /* 0x000fe2000001143b */
[C---:B------:R-:W-:Y:S01]  /*5bc0*/  IMAD R17, R47.reuse, R17, RZ ;  /* 0x000000112f117224 */ /* 0x040fe200078e02ff */
[----:B------:R-:W-:Y:S01]  /*5bd0*/  SHF.L.U32 R69, R56, 0x8, RZ ;  /* 0x0000000838457819 */ /* 0x000fe200000006ff */
[----:B------:R-:W-:Y:S01]  /*5be0*/  IMAD R15, R54, R48, R15 ;  /* 0x00000030360f7224 */ /* 0x000fe200078e020f */
[----:B------:R-:W-:Y:S01]  /*5bf0*/  SHF.R.S32.HI R56, RZ, 0x18, R56 ;  /* 0x00000018ff387819 */ /* 0x000fe20000011438 */
[----:B------:R-:W-:Y:S01]  /*5c00*/  IMAD R18, R47, R18, RZ ;  /* 0x000000122f127224 */ /* 0x000fe200078e02ff */
[----:B------:R-:W-:Y:S01]  /*5c10*/  SHF.L.U32 R63, R58, 0x8, RZ ;  /* 0x000000083a3f7819 */ /* 0x000fe200000006ff */
[----:B------:R-:W-:Y:S01]  /*5c20*/  IMAD R16, R51, R48, R16 ;  /* 0x0000003033107224 */ /* 0x000fe200078e0210 */
[----:B------:R-:W-:Y:S01]  /*5c30*/  I2IP.S8.S32.SAT R94, R15, R14, RZ ;  /* 0x0000000e0f5e7239 */ /* 0x000fe200000014ff */
[----:B------:R-:W-:Y:S01]  /*5c40*/  IMAD R19, R47, R19, RZ ;  /* 0x000000132f137224 */ /* 0x000fe200078e02ff */
[----:B------:R-:W-:Y:S01]  /*5c50*/  SHF.R.S32.HI R51, RZ, 0x18, R70 ;  /* 0x00000018ff337819 */ /* 0x000fe20000011446 */
[----:B------:R-:W-:Y:S01]  /*5c60*/  IMAD R17, R50, R48, R17 ;  /* 0x0000003032117224 */ /* 0x000fe200078e0211 */
[----:B------:R-:W-:Y:S01]  /*5c70*/  I2IP.S8.S32.SAT R94, R13, R12, R94 ;  /* 0x0000000c0d5e7239 */ /* 0x000fe2000000145e */
[----:B------:R-:W-:Y:S01]  /*5c80*/  IMAD R0, R47, R20, RZ ;  /* 0x000000142f007224 */ /* 0x000fe200078e02ff */
[----:B------:R-:W-:Y:S01]  /*5c90*/  SHF.R.S32.HI R50, RZ, 0x18, R69 ;  /* 0x00000018ff327819 */ /* 0x000fe20000011445 */
[-C--:B------:R-:W-:Y:S01]  /*5ca0*/  IMAD R18, R53, R48.reuse, R18 ;  /* 0x0000003035127224 */ /* 0x080fe200078e0212 */
[----:B------:R-:W-:Y:S01]  /*5cb0*/  SHF.R.S32.HI R58, RZ, 0x18, R58 ;  /* 0x00000018ff3a7819 */ /* 0x000fe2000001143a */
[----:B------:R-:W-:Y:S01]  /*5cc0*/  IMAD.MOV.U32 R49, RZ, RZ, R71 ;  /* 0x000000ffff317224 */ /* 0x000fe200078e0047 */
[----:B------:R-:W-:Y:S01]  /*5cd0*/  SHF.R.S32.HI R53, RZ, 0x18, R60 ;  /* 0x00000018ff357819 */ /* 0x000fe2000001143c */
[----:B------:R-:W-:Y:S02]  /*5ce0*/  IMAD R2, R47, R21, RZ ;  /* 0x000000152f027224 */ /* 0x000fe400078e02ff */
[----:B------:R-:W-:Y:S02]  /*5cf0*/  IMAD R19, R55, R48, R19 ;  /* 0x0000003037137224 */ /* 0x000fe400078e0213 */
[----:B------:R-:W-:Y:S02]  /*5d00*/  IMAD R3, R47, R22, RZ ;  /* 0x000000162f037224 */ /* 0x000fe400078e02ff */
[----:B------:R-:W-:Y:S01]  /*5d10*/  IMAD R0, R49, R48, R0 ;  /* 0x0000003031007224 */ /* 0x000fe200078e0200 */
[----:B------:R-:W-:Y:S01]  /*5d20*/  I2IP.S8.S32.SAT R95, R19, R18, RZ ;  /* 0x00000012135f7239 */ /* 0x000fe200000014ff */
[----:B------:R-:W-:Y:S01]  /*5d30*/  IMAD R23, R47, R23, RZ ;  /* 0x000000172f177224 */ /* 0x000fe200078e02ff */
[----:B------:R-:W-:Y:S01]  /*5d40*/  MOV R49, R68 ;  /* 0x0000004400317202 */ /* 0x000fe20000000f00 */
[----:B------:R-:W-:Y:S01]  /*5d50*/  IMAD R2, R51, R48, R2 ;  /* 0x0000003033027224 */ /* 0x000fe200078e0202 */
[----:B------:R-:W-:Y:S01]  /*5d60*/  I2IP.S8.S32.SAT R95, R17, R16, R95 ;  /* 0x00000010115f7239 */ /* 0x000fe2000000145f */
[C---:B------:R-:W-:Y:S01]  /*5d70*/  IMAD R20, R47.reuse, R24, RZ ;  /* 0x000000182f147224 */ /* 0x040fe200078e02ff */
[----:B------:R-:W-:Y:S01]  /*5d80*/  SHF.R.S32.HI R51, RZ, 0x18, R66 ;  /* 0x00000018ff337819 */ /* 0x000fe20000011442 */
[-C--:B------:R-:W-:Y:S01]  /*5d90*/  IMAD R3, R50, R48.reuse, R3 ;  /* 0x0000003032037224 */ /* 0x080fe200078e0203 */
[----:B------:R-:W-:Y:S01]  /*5da0*/  SHF.R.S32.HI R50, RZ, 0x18, R67 ;  /* 0x00000018ff327819 */ /* 0x000fe20000011443 */
[C---:B------:R-:W-:Y:S01]  /*5db0*/  IMAD R21, R47.reuse, R25, RZ ;  /* 0x000000192f157224 */ /* 0x040fe200078e02ff */
[----:B------:R1:W-:Y:S01]  /*5dc0*/  STS.128 [R105+UR43+0x1200], R92 ;  /* 0x0012005c69007988 */ /* 0x0003e20008000c2b */
[----:B------:R-:W-:Y:S02]  /*5dd0*/  IMAD R23, R56, R48, R23 ;  /* 0x0000003038177224 */ /* 0x000fe400078e0217 */
[----:B------:R-:W-:Y:S02]  /*5de0*/  IMAD R22, R47, R26, RZ ;  /* 0x0000001a2f167224 */ /* 0x000fe400078e02ff */
[-C--:B------:R-:W-:Y:S01]  /*5df0*/  IMAD R20, R49, R48.reuse, R20 ;  /* 0x0000003031147224 */ /* 0x080fe200078e0214 */
[----:B------:R-:W-:Y:S01]  /*5e00*/  I2IP.S8.S32.SAT R115, R23, R3, RZ ;  /* 0x0000000317737239 */ /* 0x000fe200000014ff */
[C---:B------:R-:W-:Y:S01]  /*5e10*/  IMAD R27, R47.reuse, R27, RZ ;  /* 0x0000001b2f1b7224 */ /* 0x040fe200078e02ff */
[----:B------:R-:W-:Y:S01]  /*5e20*/  MOV R49, R65 ;  /* 0x0000004100317202 */ /* 0x000fe20000000f00 */
[----:B------:R-:W-:Y:S01]  /*5e30*/  IMAD R21, R50, R48, R21 ;  /* 0x0000003032157224 */ /* 0x000fe200078e0215 */
[----:B------:R-:W-:Y:S01]  /*5e40*/  I2IP.S8.S32.SAT R116, R2, R0, R115 ;  /* 0x0000000002747239 */ /* 0x000fe20000001473 */
[----:B------:R-:W-:Y:S01]  /*5e50*/  IMAD R24, R47, R28, RZ ;  /* 0x0000001c2f187224 */ /* 0x000fe200078e02ff */
[----:B------:R-:W-:Y:S01]  /*5e60*/  SHF.R.S32.HI R50, RZ, 0x18, R64 ;  /* 0x00000018ff327819 */ /* 0x000fe20000011440 */
[----:B------:R-:W-:Y:S01]  /*5e70*/  IMAD R22, R51, R48, R22 ;  /* 0x0000003033167224 */ /* 0x000fe200078e0216 */
[----:B------:R-:W-:Y:S01]  /*5e80*/  MOV R51, R62 ;  /* 0x0000003e00337202 */ /* 0x000fe20000000f00 */
[-C--:B------:R-:W-:Y:S02]  /*5e90*/  IMAD R27, R57, R48.reuse, R27 ;  /* 0x00000030391b7224 */ /* 0x080fe400078e021b */
[----:B------:R-:W-:Y:S02]  /*5ea0*/  IMAD R25, R47, R29, RZ ;  /* 0x0000001d2f197224 */ /* 0x000fe400078e02ff */
[----:B------:R-:W-:Y:S01]  /*5eb0*/  IMAD R24, R49, R48, R24 ;  /* 0x0000003031187224 */ /* 0x000fe200078e0218 */
[----:B------:R-:W-:Y:S01]  /*5ec0*/  SHF.R.S32.HI R49, RZ, 0x18, R63 ;  /* 0x00000018ff317819 */ /* 0x000fe2000001143f */
[----:B------:R-:W-:Y:S01]  /*5ed0*/  IMAD R26, R47, R30, RZ ;  /* 0x0000001e2f1a7224 */ /* 0x000fe200078e02ff */
[----:B------:R-:W-:Y:S01]  /*5ee0*/  I2IP.S8.S32.SAT R117, R27, R22, RZ ;  /* 0x000000161b757239 */ /* 0x000fe200000014ff */
[C---:B------:R-:W-:Y:S02]  /*5ef0*/  IMAD R31, R47.reuse, R31, RZ ;  /* 0x0000001f2f1f7224 */ /* 0x040fe400078e02ff */
[----:B------:R-:W-:Y:S01]  /*5f00*/  IMAD R25, R50, R48, R25 ;  /* 0x0000003032197224 */ /* 0x000fe200078e0219 */
[----:B------:R-:W-:Y:S01]  /*5f10*/  SHF.R.S32.HI R50, RZ, 0x18, R61 ;  /* 0x00000018ff327819 */ /* 0x000fe2000001143d */
[----:B------:R-:W-:Y:S01]  /*5f20*/  IMAD R28, R47, R32, RZ ;  /* 0x000000202f1c7224 */ /* 0x000fe200078e02ff */
[----:B------:R-:W-:Y:S01]  /*5f30*/  I2IP.S8.S32.SAT R117, R21, R20, R117 ;  /* 0x0000001415757239 */ /* 0x000fe20000001475 */
[-C--:B------:R-:W-:Y:S02]  /*5f40*/  IMAD R26, R49, R48.reuse, R26 ;  /* 0x00000030311a7224 */ /* 0x080fe400078e021a */
[----:B------:R-:W-:Y:S02]  /*5f50*/  IMAD R29, R47, R33, RZ ;  /* 0x000000212f1d7224 */ /* 0x000fe400078e02ff */
[-C--:B------:R-:W-:Y:S02]  /*5f60*/  IMAD R31, R58, R48.reuse, R31 ;  /* 0x000000303a1f7224 */ /* 0x080fe400078e021f */
[----:B------:R-:W-:Y:S02]  /*5f70*/  IMAD R28, R51, R48, R28 ;  /* 0x00000030331c7224 */ /* 0x000fe400078e021c */
[----:B------:R-:W-:Y:S01]  /*5f80*/  IMAD R30, R47, R34, RZ ;  /* 0x000000222f1e7224 */ /* 0x000fe200078e02ff */
[----:B------:R-:W-:Y:S01]  /*5f90*/  I2IP.S8.S32.SAT R114, R31, R26, RZ ;  /* 0x0000001a1f727239 */ /* 0x000fe200000014ff */
[----:B------:R-:W-:Y:S02]  /*5fa0*/  IMAD R29, R50, R48, R29 ;  /* 0x00000030321d7224 */ /* 0x000fe400078e021d */
[----:B------:R-:W-:Y:S01]  /*5fb0*/  IMAD R35, R47, R35, RZ ;  /* 0x000000232f237224 */ /* 0x000fe200078e02ff */
[----:B------:R-:W-:Y:S01]  /*5fc0*/  I2IP.S8.S32.SAT R118, R25, R24, R114 ;  /* 0x0000001819767239 */ /* 0x000fe20000001472 */
[-C--:B------:R-:W-:Y:S01]  /*5fd0*/  IMAD R30, R53, R48.reuse, R30 ;  /* 0x00000030351e7224 */ /* 0x080fe200078e021e */
[----:B------:R-:W-:Y:S01]  /*5fe0*/  IADD3 R114, PT, PT, R44, 0x1, RZ ;  /* 0x000000012c727810 */ /* 0x000fe20007ffe0ff */
[----:B------:R-:W-:Y:S05]  /*5ff0*/  IMAD R35, R59, R48, R35 ;  /* 0x000000303b237224 */ /* 0x000fea00078e0223 */
[----:B------:R-:W-:Y:S04]  /*6000*/  I2IP.S8.S32.SAT R120, R35, R30, RZ ;  /* 0x0000001e23787239 */ /* 0x000fe800000014ff */
[----:B------:R-:W-:Y:S05]  /*6010*/  I2IP.S8.S32.SAT R119, R29, R28, R120 ;  /* 0x0000001c1d777239 */ /* 0x000fea0000001478 */
[----:B------:R1:W-:Y:S01]  /*6020*/  STS.128 [R104+0x1010], R116 ;  /* 0x0010107468007388 */ /* 0x0003e20000000c00 */
[----:B------:R-:W-:Y:S01]  /*6030*/  @!PT LDS RZ, [RZ] ;  /* 0x00000000fffff984 */ /* 0x000fe20000000800 */
[----:B------:R-:W-:Y:S01]  /*6040*/  @!PT LDS RZ, [RZ] ;  /* 0x00000000fffff984 */ /* 0x000fe20000000800 */
[----:B------:R-:W-:Y:S01]  /*6050*/  @!PT LDS RZ, [RZ] ;  /* 0x00000000fffff984 */ /* 0x000fe20000000800 */
[----:B------:R-:W-:Y:S01]  /*6060*/  @!PT LDS RZ, [RZ] ;  /* 0x00000000fffff984 */ /* 0x000fe20000000800 */
[----:B------:R3:W-:Y:S07]  /*6070*/  MEMBAR.ALL.CTA ;  /* 0x0000000000007992 */ /* 0x0007ee0000008000 */
[----:B---3--:R-:W3:Y:S02]  /*6080*/  FENCE.VIEW.ASYNC.S ;  /* 0x00000000000073c6 */ /* 0x008ee40000000000 */
[----:B---3--:R-:W-:Y:S06]  /*6090*/  BAR.SYNC.DEFER_BLOCKING 0x1, 0x80 ;  /* 0x0042000000007b1d */ /* 0x008fec0000010000 */
[----:B------:R-:W-:Y:S05]  /*60a0*/  @P0 BRA `(.L_x_94) ;  /* 0x0000000000340947 */ /* 0x000fea0003800000 */
[----:B------:R-:W-:Y:S01]  /*60b0*/  UIADD3 UR12, UPT, UPT, UR43, 0x1200, URZ ;  /* 0x000012002b0c7890 */ /* 0x000fe2000fffe0ff */
[----:B------:R-:W-:Y:S01]  /*60c0*/  R2UR UR9, R97 ;  /* 0x00000000610972ca */ /* 0x000fe200000e0000 */
[----:B------:R-:W-:Y:S01]  /*60d0*/  UIADD3 UR10, UP0, UPT, UR46, 0x680, URZ ;  /* 0x000006802e0a7890 */ /* 0x000fe2000ff1e0ff */
[----:B------:R-:W-:Y:S01]  /*60e0*/  R2UR UR8, R99 ;  /* 0x00000000630872ca */ /* 0x000fe200000e0000 */
[----:B------:R-:W-:Y:S02]  /*60f0*/  UMOV UR7, UR36 ;  /* 0x0000002400077c82 */ /* 0x000fe40008000000 */
[----:B------:R-:W-:Y:S01]  /*6100*/  IMAD.U32 R111, RZ, RZ, UR12 ;  /* 0x0000000cff6f7e24 */ /* 0x000fe2000f8e00ff */
[----:B------:R-:W-:Y:S04]  /*6110*/  UIADD3.X UR11, UPT, UPT, URZ, UR47, URZ, UP0, !UPT ;  /* 0x0000002fff0b7290 */ /* 0x000fe800087fe4ff */
[----:B------:R-:W-:Y:S03]  /*6120*/  R2UR UR4, R111 ;  /* 0x000000006f0472ca */ /* 0x000fe600000e0000 */
[----:B------:R-:W-:Y:S02]  /*6130*/  USHF.L.U32 UR5, UR9, 0x6, URZ ;  /* 0x0000000609057899 */ /* 0x000fe400080006ff */
[----:B------:R-:W-:Y:S09]  /*6140*/  USHF.L.U32 UR6, UR8, 0x6, URZ ;  /* 0x0000000608067899 */ /* 0x000ff200080006ff */
[----:B------:R3:W-:Y:S01]  /*6150*/  UTMASTG.3D [UR4], [UR10] ;  /* 0x000000040a0073b5 */ /* 0x0007e20008010000 */
[----:B------:R0:W-:Y:S01]  /*6160*/  UTMACMDFLUSH ;  /* 0x00000000000079b7 */ /* 0x0001e20000000000 */
[----:B---3--:R-:W-:Y:S04]  /*6170*/  DEPBAR.LE SB0, 0x0 ;  /* 0x000080000000791a */ /* 0x008fe80000000000 */
.L_x_94:
[----:B------:R-:W-:Y:S05]  /*6180*/  BSYNC.RECONVERGENT B0 ;  /* 0x0000000000007941 */ /* 0x000fea0003800200 */
.L_x_93:
[----:B------:R-:W-:Y:S01]  /*6190*/  BAR.SYNC.DEFER_BLOCKING 0x1, 0x80 ;  /* 0x0042000000007b1d */ /* 0x000fe20000010000 */
[----:B------:R-:W-:Y:S01]  /*61a0*/  ISETP.NE.AND P2, PT, R112, RZ, PT ;  /* 0x000000ff7000720c */ /* 0x000fe20003f45270 */
[----:B------:R-:W-:Y:S01]  /*61b0*/  IMAD.IADD R97, R43, 0x1, R81 ;  /* 0x000000012b617824 */ /* 0x000fe200078e0251 */
[----:B------:R-:W-:Y:S01]  /*61c0*/  ISETP.NE.AND P0, PT, R113, 0x2, PT ;  /* 0x000000027100780c */ /* 0x000fe20003f05270 */
[----:B------:R-:W-:Y:S01]  /*61d0*/  IMAD.IADD R99, R45, 0x1, R96 ;  /* 0x000000012d637824 */ /* 0x000fe200078e0260 */
[----:B------:R-:W-:Y:S02]  /*61e0*/  ISETP.NE.AND P1, PT, R114, 0x4, PT ;  /* 0x000000047200780c */ /* 0x000fe40003f25270 */
[----:B------:R-:W-:Y:S02]  /*61f0*/  SEL R0, RZ, 0x1, P0 ;  /* 0x00000001ff007807 */ /* 0x000fe40000000000 */
[----:B------:R-:W-:Y:S02]  /*6200*/  SEL R3, RZ, 0x1, P1 ;  /* 0x00000001ff037807 */ /* 0x000fe40000800000 */
[----:B------:R-:W-:Y:S02]  /*6210*/  LOP3.LUT R109, R109, R0, RZ, 0x3c, !PT ;  /* 0x000000006d6d7212 */ /* 0x000fe400078e3cff */
[----:B------:R-:W-:Y:S02]  /*6220*/  LOP3.LUT R110, R110, R3, RZ, 0x3c, !PT ;  /* 0x000000036e6e7212 */ /* 0x000fe400078e3cff */
[----:B------:R-:W-:Y:S02]  /*6230*/  @P2 R2UR UR36, R107 ;  /* 0x000000006b2422ca */ /* 0x000fe400000e0000 */
[----:B------:R-:W-:Y:S02]  /*6240*/  SEL R113, R113, RZ, P0 ;  /* 0x000000ff71717207 */ /* 0x000fe40000000000 */
[----:B------:R-:W-:Y:S01]  /*6250*/  SEL R44, R114, RZ, P1 ;  /* 0x000000ff722c7207 */ /* 0x000fe20000800000 */
[----:B------:R-:W-:Y:S10]  /*6260*/  @P2 BRA `(.L_x_95) ;  /* 0xffffffe400682947 */ /* 0x000ff4000383ffff */
[----:B------:R-:W-:Y:S05]  /*6270*/  EXIT ;  /* 0x000000000000794d */ /* 0x000fea0003800000 */
.L_x_19:
[----:B--2---:R2:W1:Y:S02]  /*6280*/  SYNCS.PHASECHK.TRANS64.TRYWAIT P0, [R3+URZ+0xe0], R2 ;  /* 0x0000e002030075a7 */ /* 0x00446400080011ff */
[----:B-1----:R-:W-:Y:S05]  /*6290*/  @!P0 NANOSLEEP.SYNCS 0x989680 ;  /* 0x009896800000895d */ /* 0x002fea0003900000 */
[----:B------:R-:W1:Y:S02]  /*62a0*/  @!P0 SYNCS.PHASECHK.TRANS64 P0, [R3+URZ+0xe0], R2 ;  /* 0x0000e002030085a7 */ /* 0x000e6400080010ff */
[----:B-1----:R-:W-:Y:S05]  /*62b0*/  @!P0 BRA `(.L_x_19) ;  /* 0xfffffffc00f08947 */ /* 0x002fea000383ffff */
[----:B------:R-:W-:Y:S05]  /*62c0*/  BRA `(.L_x_96) ;  /* 0xffffffb000b47947 */ /* 0x000fea000383ffff */
.L_x_22:
[----:B-1----:R-:W-:-:S07]  /*62d0*/  MOV R2, UR33 ;  /* 0x0000002100027c02 */ /* 0x002fce0008000f00 */
.L_x_97:
[----:B-1----:R1:W2:Y:S02]  /*62e0*/  SYNCS.PHASECHK.TRANS64.TRYWAIT P0, [R2+URZ+0x28], R5 ;  /* 0x00002805020075a7 */ /* 0x0022a400080011ff */
[----:B--2---:R-:W-:Y:S05]  /*62f0*/  @!P0 NANOSLEEP.SYNCS 0x989680 ;  /* 0x009896800000895d */ /* 0x004fea0003900000 */
[----:B------:R-:W2:Y:S02]  /*6300*/  @!P0 SYNCS.PHASECHK.TRANS64 P0, [R2+URZ+0x28], R5 ;  /* 0x00002805020085a7 */ /* 0x000ea400080010ff */
[----:B--2---:R-:W-:Y:S05]  /*6310*/  @!P0 BRA `(.L_x_97) ;  /* 0xfffffffc00f08947 */ /* 0x004fea000383ffff */
[----:B------:R-:W-:Y:S05]  /*6320*/  BRA `(.L_x_21) ;  /* 0xffffffb400047947 */ /* 0x000fea000383ffff */
.L_x_28:
[----:B-1----:R-:W-:-:S07]  /*6330*/  MOV R2, UR17 ;  /* 0x0000001100027c02 */ /* 0x002fce0008000f00 */
.L_x_98:
[----:B-1----:R1:W2:Y:S02]  /*6340*/  SYNCS.PHASECHK.TRANS64.TRYWAIT P0, [R2+URZ+0x28], R5 ;  /* 0x00002805020075a7 */ /* 0x0022a400080011ff */
[----:B--2---:R-:W-:Y:S05]  /*6350*/  @!P0 NANOSLEEP.SYNCS 0x989680 ;  /* 0x009896800000895d */ /* 0x004fea0003900000 */
[----:B------:R-:W2:Y:S02]  /*6360*/  @!P0 SYNCS.PHASECHK.TRANS64 P0, [R2+URZ+0x28], R5 ;  /* 0x00002805020085a7 */ /* 0x000ea400080010ff */
[----:B--2---:R-:W-:Y:S05]  /*6370*/  @!P0 BRA `(.L_x_98) ;  /* 0xfffffffc00f08947 */ /* 0x004fea000383ffff */
[----:B------:R-:W-:Y:S05]  /*6380*/  BRA `(.L_x_27) ;  /* 0xffffffb400a87947 */ /* 0x000fea000383ffff */
.L_x_32:
[----:B-1----:R1:W2:Y:S02]  /*6390*/  SYNCS.PHASECHK.TRANS64.TRYWAIT P0, [R2+URZ+0x70], R3 ;  /* 0x00007003020075a7 */ /* 0x0022a400080011ff */
[----:B--2---:R-:W-:Y:S05]  /*63a0*/  @!P0 NANOSLEEP.SYNCS 0x989680 ;  /* 0x009896800000895d */ /* 0x004fea0003900000 */
[----:B------:R-:W2:Y:S02]  /*63b0*/  @!P0 SYNCS.PHASECHK.TRANS64 P0, [R2+URZ+0x70], R3 ;  /* 0x00007003020085a7 */ /* 0x000ea400080010ff */
[----:B--2---:R-:W-:Y:S05]  /*63c0*/  @!P0 BRA `(.L_x_32) ;  /* 0xfffffffc00f08947 */ /* 0x004fea000383ffff */
[----:B------:R-:W-:Y:S05]  /*63d0*/  BRA `(.L_x_99) ;  /* 0xffffffb800347947 */ /* 0x000fea000383ffff */
.L_x_36:
[----:B----4-:R-:W-:-:S07]  /*63e0*/  MOV R0, UR5 ;  /* 0x0000000500007c02 */ /* 0x010fce0008000f00 */
.L_x_100:
[----:B-1----:R1:W2:Y:S02]  /*63f0*/  SYNCS.PHASECHK.TRANS64.TRYWAIT P0, [R0+URZ], R3 ;  /* 0x00000003000075a7 */ /* 0x0022a400080011ff */
[----:B--2---:R-:W-:Y:S05]  /*6400*/  @!P0 NANOSLEEP.SYNCS 0x989680 ;  /* 0x009896800000895d */ /* 0x004fea0003900000 */
[----:B------:R-:W2:Y:S02]  /*6410*/  @!P0 SYNCS.PHASECHK.TRANS64 P0, [R0+URZ], R3 ;  /* 0x00000003000085a7 */ /* 0x000ea400080010ff */
[----:B--2---:R-:W-:Y:S05]  /*6420*/  @!P0 BRA `(.L_x_100) ;  /* 0xfffffffc00f08947 */ /* 0x004fea000383ffff */
[----:B------:R-:W-:Y:S05]  /*6430*/  BRA `(.L_x_101) ;  /* 0xffffffbc00a47947 */ /* 0x000fea000383ffff */
.L_x_37:
[----:B----4-:R-:W-:-:S07]  /*6440*/  MOV R0, UR5 ;  /* 0x0000000500007c02 */ /* 0x010fce0008000f00 */
.L_x_102:
[----:B-1----:R1:W2:Y:S02]  /*6450*/  SYNCS.PHASECHK.TRANS64.TRYWAIT P0, [R0+URZ], R3 ;  /* 0x00000003000075a7 */ /* 0x0022a400080011ff */
[----:B--2---:R-:W-:Y:S05]  /*6460*/  @!P0 NANOSLEEP.SYNCS 0x989680 ;  /* 0x009896800000895d */ /* 0x004fea0003900000 */
[----:B------:R-:W2:Y:S02]  /*6470*/  @!P0 SYNCS.PHASECHK.TRANS64 P0, [R0+URZ], R3 ;  /* 0x00000003000085a7 */ /* 0x000ea400080010ff */
[----:B--2---:R-:W-:Y:S05]  /*6480*/  @!P0 BRA `(.L_x_102) ;  /* 0xfffffffc00f08947 */ /* 0x004fea000383ffff */
[----:B------:R-:W-:Y:S05]  /*6490*/  BRA `(.L_x_103) ;  /* 0xffffffbc00b07947 */ /* 0x000fea000383ffff */
.L_x_38:
[----:B----4-:R-:W-:-:S07]  /*64a0*/  MOV R0, UR5 ;  /* 0x0000000500007c02 */ /* 0x010fce0008000f00 */
.L_x_104:
[----:B-1----:R1:W2:Y:S02]  /*64b0*/  SYNCS.PHASECHK.TRANS64.TRYWAIT P0, [R0+URZ], R3 ;  /* 0x00000003000075a7 */ /* 0x0022a400080011ff */
[----:B--2---:R-:W-:Y:S05]  /*64c0*/  @!P0 NANOSLEEP.SYNCS 0x989680 ;  /* 0x009896800000895d */ /* 0x004fea0003900000 */
[----:B------:R-:W2:Y:S02]  /*64d0*/  @!P0 SYNCS.PHASECHK.TRANS64 P0, [R0+URZ], R3 ;  /* 0x00000003000085a7 */ /* 0x000ea400080010ff */
[----:B--2---:R-:W-:Y:S05]  /*64e0*/  @!P0 BRA `(.L_x_104) ;  /* 0xfffffffc00f08947 */ /* 0x004fea000383ffff */
[----:B------:R-:W-:Y:S05]  /*64f0*/  BRA `(.L_x_105) ;  /* 0xffffffbc00bc7947 */ /* 0x000fea000383ffff */
.L_x_39:
[----:B----4-:R-:W-:-:S07]  /*6500*/  MOV R0, UR5 ;  /* 0x0000000500007c02 */ /* 0x010fce0008000f00 */
.L_x_106:
[----:B-1----:R1:W2:Y:S02]  /*6510*/  SYNCS.PHASECHK.TRANS64.TRYWAIT P0, [R0+URZ], R3 ;  /* 0x00000003000075a7 */ /* 0x0022a400080011ff */
[----:B--2---:R-:W-:Y:S05]  /*6520*/  @!P0 NANOSLEEP.SYNCS 0x989680 ;  /* 0x009896800000895d */ /* 0x004fea0003900000 */
[----:B------:R-:W2:Y:S02]  /*6530*/  @!P0 SYNCS.PHASECHK.TRANS64 P0, [R0+URZ], R3 ;  /* 0x00000003000085a7 */ /* 0x000ea400080010ff */
[----:B--2---:R-:W-:Y:S05]  /*6540*/  @!P0 BRA `(.L_x_106) ;  /* 0xfffffffc00f08947 */ /* 0x004fea000383ffff */
[----:B------:R-:W-:Y:S05]  /*6550*/  BRA `(.L_x_107) ;  /* 0xffffffbc00c87947 */ /* 0x000fea000383ffff */
.L_x_42:
[----:B-1----:R1:W2:Y:S02]  /*6560*/  SYNCS.PHASECHK.TRANS64.TRYWAIT P0, [R0+URZ+0xd0], R5 ;  /* 0x0000d005000075a7 */ /* 0x0022a400080011ff */
[----:B--2---:R-:W-:Y:S05]  /*6570*/  @!P0 NANOSLEEP.SYNCS 0x989680 ;  /* 0x009896800000895d */ /* 0x004fea0003900000 */
[----:B------:R-:W2:Y:S02]  /*6580*/  @!P0 SYNCS.PHASECHK.TRANS64 P0, [R0+URZ+0xd0], R5 ;  /* 0x0000d005000085a7 */ /* 0x000ea400080010ff */
[----:B--2---:R-:W-:Y:S05]  /*6590*/  @!P0 BRA `(.L_x_42) ;  /* 0xfffffffc00f08947 */ /* 0x004fea000383ffff */
[----:B------:R-:W-:Y:S05]  /*65a0*/  BRA `(.L_x_108) ;  /* 0xffffffc000247947 */ /* 0x000fea000383ffff */
.L_x_43:
[----:B------:R-:W-:-:S07]  /*65b0*/  MOV R0, UR5 ;  /* 0x0000000500007c02 */ /* 0x000fce0008000f00 */
.L_x_109:
[----:B-1----:R1:W2:Y:S02]  /*65c0*/  SYNCS.PHASECHK.TRANS64.TRYWAIT P0, [R0+URZ+0x80], R5 ;  /* 0x00008005000075a7 */ /* 0x0022a400080011ff */
[----:B--2---:R-:W-:Y:S05]  /*65d0*/  @!P0 NANOSLEEP.SYNCS 0x989680 ;  /* 0x009896800000895d */ /* 0x004fea0003900000 */
[----:B------:R-:W2:Y:S02]  /*65e0*/  @!P0 SYNCS.PHASECHK.TRANS64 P0, [R0+URZ+0x80], R5 ;  /* 0x00008005000085a7 */ /* 0x000ea400080010ff */
[----:B--2---:R-:W-:Y:S05]  /*65f0*/  @!P0 BRA `(.L_x_109) ;  /* 0xfffffffc00f08947 */ /* 0x004fea000383ffff */
[----:B------:R-:W-:Y:S05]  /*6600*/  BRA `(.L_x_110) ;  /* 0xffffffc000347947 */ /* 0x000fea000383ffff */
.L_x_44:
[----:B-1----:R1:W2:Y:S02]  /*6610*/  SYNCS.PHASECHK.TRANS64.TRYWAIT P1, [R0+URZ+0x70], R5 ;  /* 0x00007005000075a7 */ /* 0x0022a400080211ff */
[----:B--2---:R-:W-:Y:S05]  /*6620*/  @!P1 NANOSLEEP.SYNCS 0x989680 ;  /* 0x009896800000995d */ /* 0x004fea0003900000 */
[----:B------:R-:W2:Y:S02]  /*6630*/  @!P1 SYNCS.PHASECHK.TRANS64 P1, [R0+URZ+0x70], R5 ;  /* 0x00007005000095a7 */ /* 0x000ea400080210ff */
[----:B--2---:R-:W-:Y:S05]  /*6640*/  @!P1 BRA `(.L_x_44) ;  /* 0xfffffffc00f09947 */ /* 0x004fea000383ffff */
[----:B------:R-:W-:Y:S05]  /*6650*/  BRA `(.L_x_111) ;  /* 0xffffffc000647947 */ /* 0x000fea000383ffff */
.L_x_47:
[----:B------:R-:W-:-:S07]  /*6660*/  MOV R0, UR5 ;  /* 0x0000000500007c02 */ /* 0x000fce0008000f00 */
.L_x_112:
[----:B-1----:R1:W2:Y:S02]  /*6670*/  SYNCS.PHASECHK.TRANS64.TRYWAIT P0, [R0+URZ+0x80], R3 ;  /* 0x00008003000075a7 */ /* 0x0022a400080011ff */
[----:B--2---:R-:W-:Y:S05]  /*6680*/  @!P0 NANOSLEEP.SYNCS 0x989680 ;  /* 0x009896800000895d */ /* 0x004fea0003900000 */
[----:B------:R-:W2:Y:S02]  /*6690*/  @!P0 SYNCS.PHASECHK.TRANS64 P0, [R0+URZ+0x80], R3 ;  /* 0x00008003000085a7 */ /* 0x000ea400080010ff */
[----:B--2---:R-:W-:Y:S05]  /*66a0*/  @!P0 BRA `(.L_x_112) ;  /* 0xfffffffc00f08947 */ /* 0x004fea000383ffff */
[----:B------:R-:W-:Y:S05]  /*66b0*/  BRA `(.L_x_46) ;  /* 0xffffffc000b87947 */ /* 0x000fea000383ffff */
.L_x_54:
[----:B-1----:R1:W2:Y:S02]  /*66c0*/  SYNCS.PHASECHK.TRANS64.TRYWAIT P1, [R0+URZ+0x70], R5 ;  /* 0x00007005000075a7 */ /* 0x0022a400080211ff */
[----:B--2---:R-:W-:Y:S05]  /*66d0*/  @!P1 NANOSLEEP.SYNCS 0x989680 ;  /* 0x009896800000995d */ /* 0x004fea0003900000 */
[----:B------:R-:W2:Y:S02]  /*66e0*/  @!P1 SYNCS.PHASECHK.TRANS64 P1, [R0+URZ+0x70], R5 ;  /* 0x00007005000095a7 */ /* 0x000ea400080210ff */
[----:B--2---:R-:W-:Y:S05]  /*66f0*/  @!P1 BRA `(.L_x_54) ;  /* 0xfffffffc00f09947 */ /* 0x004fea000383ffff */
[----:B------:R-:W-:Y:S05]  /*6700*/  BRA `(.L_x_113) ;  /* 0xffffffc800287947 */ /* 0x000fea000383ffff */
.L_x_55:
[----:B------:R-:W-:-:S07]  /*6710*/  MOV R3, UR7 ;  /* 0x0000000700037c02 */ /* 0x000fce0008000f00 */
.L_x_114:
[----:B-1----:R1:W2:Y:S02]  /*6720*/  SYNCS.PHASECHK.TRANS64.TRYWAIT P0, [R3+URZ+0xb0], R0 ;  /* 0x0000b000030075a7 */ /* 0x0022a400080011ff */
[----:B--2---:R-:W-:Y:S05]  /*6730*/  @!P0 NANOSLEEP.SYNCS 0x989680 ;  /* 0x009896800000895d */ /* 0x004fea0003900000 */
[----:B------:R-:W2:Y:S02]  /*6740*/  @!P0 SYNCS.PHASECHK.TRANS64 P0, [R3+URZ+0xb0], R0 ;  /* 0x0000b000030085a7 */ /* 0x000ea400080010ff */
[----:B--2---:R-:W-:Y:S05]  /*6750*/  @!P0 BRA `(.L_x_114) ;  /* 0xfffffffc00f08947 */ /* 0x004fea000383ffff */
[----:B------:R-:W-:Y:S05]  /*6760*/  BRA `(.L_x_115) ;  /* 0xffffffc800787947 */ /* 0x000fea000383ffff */
.L_x_58:
[----:B------:R-:W-:Y:S07]  /*6770*/  MOV R0, UR6 ;  /* 0x0000000600007c02 */ /* 0x000fee0008000f00 */
.L_x_116:
[----:B-1----:R1:W2:Y:S02]  /*6780*/  SYNCS.PHASECHK.TRANS64.TRYWAIT P0, [R0+URZ], R3 ;  /* 0x00000003000075a7 */ /* 0x0022a400080011ff */
[----:B--2---:R-:W-:Y:S05]  /*6790*/  @!P0 NANOSLEEP.SYNCS 0x989680 ;  /* 0x009896800000895d */ /* 0x004fea0003900000 */
[----:B------:R-:W2:Y:S02]  /*67a0*/  @!P0 SYNCS.PHASECHK.TRANS64 P0, [R0+URZ], R3 ;  /* 0x00000003000085a7 */ /* 0x000ea400080010ff */
[----:B--2---:R-:W-:Y:S05]  /*67b0*/  @!P0 BRA `(.L_x_116) ;  /* 0xfffffffc00f08947 */ /* 0x004fea000383ffff */
[----:B------:R-:W-:Y:S05]  /*67c0*/  BRA `(.L_x_57) ;  /* 0xffffffc800947947 */ /* 0x000fea000383ffff */
.L_x_61:
[----:B------:R-:W-:-:S07]  /*67d0*/  MOV R0, UR6 ;  /* 0x0000000600007c02 */ /* 0x000fce0008000f00 */
.L_x_117:
[----:B--2---:R2:W4:Y:S02]  /*67e0*/  SYNCS.PHASECHK.TRANS64.TRYWAIT P0, [R0+URZ], R3 ;  /* 0x00000003000075a7 */ /* 0x00452400080011ff */
[----:B----4-:R-:W-:Y:S05]  /*67f0*/  @!P0 NANOSLEEP.SYNCS 0x989680 ;  /* 0x009896800000895d */ /* 0x010fea0003900000 */
[----:B------:R-:W4:Y:S02]  /*6800*/  @!P0 SYNCS.PHASECHK.TRANS64 P0, [R0+URZ], R3 ;  /* 0x00000003000085a7 */ /* 0x000f2400080010ff */
[----:B----4-:R-:W-:Y:S05]  /*6810*/  @!P0 BRA `(.L_x_117) ;  /* 0xfffffffc00f08947 */ /* 0x010fea000383ffff */
[----:B------:R-:W-:Y:S05]  /*6820*/  BRA `(.L_x_118) ;  /* 0xffffffcc00707947 */ /* 0x000fea000383ffff */
.L_x_62:
[----:B------:R-:W-:-:S07]  /*6830*/  MOV R0, UR6 ;  /* 0x0000000600007c02 */ /* 0x000fce0008000f00 */
.L_x_119:
[----:B-1----:R1:W2:Y:S02]  /*6840*/  SYNCS.PHASECHK.TRANS64.TRYWAIT P0, [R0+URZ], R3 ;  /* 0x00000003000075a7 */ /* 0x0022a400080011ff */
[----:B--2---:R-:W-:Y:S05]  /*6850*/  @!P0 NANOSLEEP.SYNCS 0x989680 ;  /* 0x009896800000895d */ /* 0x004fea0003900000 */
[----:B------:R-:W2:Y:S02]  /*6860*/  @!P0 SYNCS.PHASECHK.TRANS64 P0, [R0+URZ], R3 ;  /* 0x00000003000085a7 */ /* 0x000ea400080010ff */
[----:B--2---:R-:W-:Y:S05]  /*6870*/  @!P0 BRA `(.L_x_119) ;  /* 0xfffffffc00f08947 */ /* 0x004fea000383ffff */
[----:B------:R-:W-:Y:S05]  /*6880*/  BRA `(.L_x_120) ;  /* 0xffffffcc007c7947 */ /* 0x000fea000383ffff */
.L_x_63:
[----:B------:R-:W-:-:S07]  /*6890*/  MOV R0, UR6 ;  /* 0x0000000600007c02 */ /* 0x000fce0008000f00 */
.L_x_121:
[----:B-1----:R1:W2:Y:S02]  /*68a0*/  SYNCS.PHASECHK.TRANS64.TRYWAIT P0, [R0+URZ], R3 ;  /* 0x00000003000075a7 */ /* 0x0022a400080011ff */
[----:B--2---:R-:W-:Y:S05]  /*68b0*/  @!P0 NANOSLEEP.SYNCS 0x989680 ;  /* 0x009896800000895d */ /* 0x004fea0003900000 */
[----:B------:R-:W2:Y:S02]  /*68c0*/  @!P0 SYNCS.PHASECHK.TRANS64 P0, [R0+URZ], R3 ;  /* 0x00000003000085a7 */ /* 0x000ea400080010ff */
[----:B--2---:R-:W-:Y:S05]  /*68d0*/  @!P0 BRA `(.L_x_121) ;  /* 0xfffffffc00f08947 */ /* 0x004fea000383ffff */
[----:B------:R-:W-:Y:S05]  /*68e0*/  BRA `(.L_x_122) ;  /* 0xffffffcc00887947 */ /* 0x000fea000383ffff */
.L_x_64:
[----:B------:R-:W-:-:S07]  /*68f0*/  MOV R0, UR7 ;  /* 0x0000000700007c02 */ /* 0x000fce0008000f00 */
.L_x_123:
[----:B-1----:R1:W2:Y:S02]  /*6900*/  SYNCS.PHASECHK.TRANS64.TRYWAIT P0, [R0+URZ], R3 ;  /* 0x00000003000075a7 */ /* 0x0022a400080011ff */
[----:B--2---:R-:W-:Y:S05]  /*6910*/  @!P0 NANOSLEEP.SYNCS 0x989680 ;  /* 0x009896800000895d */ /* 0x004fea0003900000 */
[----:B------:R-:W2:Y:S02]  /*6920*/  @!P0 SYNCS.PHASECHK.TRANS64 P0, [R0+URZ], R3 ;  /* 0x00000003000085a7 */ /* 0x000ea400080010ff */
[----:B--2---:R-:W-:Y:S05]  /*6930*/  @!P0 BRA `(.L_x_123) ;  /* 0xfffffffc00f08947 */ /* 0x004fea000383ffff */
[----:B------:R-:W-:Y:S05]  /*6940*/  BRA `(.L_x_124) ;  /* 0xffffffcc00947947 */ /* 0x000fea000383ffff */
.L_x_69:
[----:B---3--:R3:W1:Y:S02]  /*6950*/  SYNCS.PHASECHK.TRANS64.TRYWAIT P0, [R0+URZ+0x70], R3 ;  /* 0x00007003000075a7 */ /* 0x00866400080011ff */
[----:B-1----:R-:W-:Y:S05]  /*6960*/  @!P0 NANOSLEEP.SYNCS 0x989680 ;  /* 0x009896800000895d */ /* 0x002fea0003900000 */
[----:B------:R-:W1:Y:S02]  /*6970*/  @!P0 SYNCS.PHASECHK.TRANS64 P0, [R0+URZ+0x70], R3 ;  /* 0x00007003000085a7 */ /* 0x000e6400080010ff */
[----:B-1----:R-:W-:Y:S05]  /*6980*/  @!P0 BRA `(.L_x_69) ;  /* 0xfffffffc00f08947 */ /* 0x002fea000383ffff */
[----:B------:R-:W-:Y:S05]  /*6990*/  BRA `(.L_x_125) ;  /* 0xffffffd000907947 */ /* 0x000fea000383ffff */
.L_x_72:
[----:B------:R-:W-:Y:S07]  /*69a0*/  MOV R0, UR6 ;  /* 0x0000000600007c02 */ /* 0x000fee0008000f00 */
.L_x_126:
[----:B-1----:R1:W3:Y:S02]  /*69b0*/  SYNCS.PHASECHK.TRANS64.TRYWAIT P0, [R0+URZ+0x68], R3 ;  /* 0x00006803000075a7 */ /* 0x0022e400080011ff */
[----:B---3--:R-:W-:Y:S05]  /*69c0*/  @!P0 NANOSLEEP.SYNCS 0x989680 ;  /* 0x009896800000895d */ /* 0x008fea0003900000 */
[----:B------:R-:W3:Y:S02]  /*69d0*/  @!P0 SYNCS.PHASECHK.TRANS64 P0, [R0+URZ+0x68], R3 ;  /* 0x00006803000085a7 */ /* 0x000ee400080010ff */
[----:B---3--:R-:W-:Y:S05]  /*69e0*/  @!P0 BRA `(.L_x_126) ;  /* 0xfffffffc00f08947 */ /* 0x008fea000383ffff */
[----:B------:R-:W-:Y:S05]  /*69f0*/  BRA `(.L_x_71) ;  /* 0xffffffd4007c7947 */ /* 0x000fea000383ffff */
.L_x_75:
[----:B------:R-:W-:Y:S07]  /*6a00*/  MOV R3, UR6 ;  /* 0x0000000600037c02 */ /* 0x000fee0008000f00 */
.L_x_127:
[----:B-1----:R1:W2:Y:S02]  /*6a10*/  SYNCS.PHASECHK.TRANS64.TRYWAIT P2, [R3+URZ+0x58], R26 ;  /* 0x0000581a030075a7 */ /* 0x0022a400080411ff */
[----:B--2---:R-:W-:Y:S05]  /*6a20*/  @!P2 NANOSLEEP.SYNCS 0x989680 ;  /* 0x009896800000a95d */ /* 0x004fea0003900000 */
[----:B------:R-:W2:Y:S02]  /*6a30*/  @!P2 SYNCS.PHASECHK.TRANS64 P2, [R3+URZ+0x58], R26 ;  /* 0x0000581a0300a5a7 */ /* 0x000ea400080410ff */
[----:B--2---:R-:W-:Y:S05]  /*6a40*/  @!P2 BRA `(.L_x_127) ;  /* 0xfffffffc00f0a947 */ /* 0x004fea000383ffff */
[----:B------:R-:W-:Y:S05]  /*6a50*/  BRA `(.L_x_128) ;  /* 0xffffffd800107947 */ /* 0x000fea000383ffff */
.L_x_78:
[----:B--2---:R2:W1:Y:S02]  /*6a60*/  SYNCS.PHASECHK.TRANS64.TRYWAIT P0, [R0+URZ+0x70], R3 ;  /* 0x00007003000075a7 */ /* 0x00446400080011ff */
[----:B-1----:R-:W-:Y:S05]  /*6a70*/  @!P0 NANOSLEEP.SYNCS 0x989680 ;  /* 0x009896800000895d */ /* 0x002fea0003900000 */
[----:B------:R-:W1:Y:S02]  /*6a80*/  @!P0 SYNCS.PHASECHK.TRANS64 P0, [R0+URZ+0x70], R3 ;  /* 0x00007003000085a7 */ /* 0x000e6400080010ff */
[----:B-1----:R-:W-:Y:S05]  /*6a90*/  @!P0 BRA `(.L_x_78) ;  /* 0xfffffffc00f08947 */ /* 0x002fea000383ffff */
[----:B------:R-:W-:Y:S05]  /*6aa0*/  BRA `(.L_x_129) ;  /* 0xffffffdc006c7947 */ /* 0x000fea000383ffff */
.L_x_89:
[----:B-1----:R-:W-:Y:S04]  /*6ab0*/  MOV R0, UR43 ;  /* 0x0000002b00007c02 */ /* 0x002fe80008000f00 */
[----:B------:R1:W2:Y:S03]  /*6ac0*/  SYNCS.PHASECHK.TRANS64.TRYWAIT P1, [R0+URZ+0x50], R3 ;  /* 0x00005003000075a7 */ /* 0x0002a600080211ff */
[----:B--2---:R-:W-:Y:S05]  /*6ad0*/  @!P1 NANOSLEEP.SYNCS 0x989680 ;  /* 0x009896800000995d */ /* 0x004fea0003900000 */
[----:B------:R-:W2:Y:S02]  /*6ae0*/  @!P1 SYNCS.PHASECHK.TRANS64 P1, [R0+URZ+0x50], R3 ;  /* 0x00005003000095a7 */ /* 0x000ea400080210ff */
[----:B--2---:R-:W-:Y:S05]  /*6af0*/  @!P1 BRA `(.L_x_89) ;  /* 0xfffffffc00ec9947 */ /* 0x004fea000383ffff */
[----:B------:R-:W-:Y:S05]  /*6b00*/  BRA `(.L_x_88) ;  /* 0xffffffe800607947 */ /* 0x000fea000383ffff */
.L_x_91:
[----:B-1----:R1:W4:Y:S02]  /*6b10*/  SYNCS.PHASECHK.TRANS64.TRYWAIT P1, [R92+URZ+0x90], R7 ;  /* 0x000090075c0075a7 */ /* 0x00232400080211ff */
[----:B----4-:R-:W-:Y:S05]  /*6b20*/  @!P1 NANOSLEEP.SYNCS 0x989680 ;  /* 0x009896800000995d */ /* 0x010fea0003900000 */
[----:B------:R-:W4:Y:S02]  /*6b30*/  @!P1 SYNCS.PHASECHK.TRANS64 P1, [R92+URZ+0x90], R7 ;  /* 0x000090075c0095a7 */ /* 0x000f2400080210ff */
[----:B----4-:R-:W-:Y:S05]  /*6b40*/  @!P1 BRA `(.L_x_91) ;  /* 0xfffffffc00f09947 */ /* 0x010fea000383ffff */
[----:B------:R-:W-:Y:S05]  /*6b50*/  BRA `(.L_x_90) ;  /* 0xffffffe8009c7947 */ /* 0x000fea000383ffff */
        .weak           $__internal_0_$__cuda_sm10x_tcgen05_guardrail_trap_col_being_dealloced_not_returned_by_alloc
        .type           $__internal_0_$__cuda_sm10x_tcgen05_guardrail_trap_col_being_dealloced_not_returned_by_alloc,@function
        .size           $__internal_0_$__cuda_sm10x_tcgen05_guardrail_trap_col_being_dealloced_not_returned_by_alloc,($__internal_1_$__cuda_sm10x_tcgen05_guardrail_trap_phase_invalid_during_alloc - $__internal_0_$__cuda_sm10x_tcgen05_guardrail_trap_col_being_dealloced_not_returned_by_alloc)
$__internal_0_$__cuda_sm10x_tcgen05_guardrail_trap_col_being_dealloced_not_returned_by_alloc:
[----:B------:R-:W-:Y:S05]  /*6b60*/  BPT.TRAP 0x1 ;  /* 0x000000040000795c */ /* 0x000fea0000300000 */
[----:B------:R-:W-:-:S04]  /*6b70*/  HFMA2 R3, -RZ, RZ, 0, 0 ;  /* 0x00000000ff037431 */ /* 0x000fc800000001ff */
[----:B------:R-:W-:Y:S05]  /*6b80*/  RET.REL.NODEC R2 `(_ZN7cutlass13device_kernelINS_4gemm6kernel13GemmUniversalIN4cute5tupleIJiiiiEEENS1_10collective13CollectiveMmaINS1_35MainloopSm100TmaUmmaWarpSpecializedILi5ELi2ELi4ENS5_IJNS4_1CILi1EEESB_SB_EEEEENS5_IJNSA_ILi64EEESE_NSA_ILi128EEEEEEaNS5_IJlSB_lEEEaSH_NS4_8TiledMMAINS4_8MMA_AtomIJNS4_15SM100_MMA_S8_SSIaaiLi64ELi64ELNS4_4UMMA5MajorE0ELSM_0ELNSL_8SaturateE0EEEEEENS4_6LayoutISC_NS5_IJNSA_ILi0EEESR_SR_EEEEENS5_IJNS4_10UnderscoreESU_SU_EEEEENS4_13SM90_TMA_LOADENS4_14ComposedLayoutINS4_7SwizzleILi3ELi4ELi3EEENS4_18smem_ptr_flag_bitsILi8EEENSQ_INS5_IJNSA_ILi8EEESF_EEENS5_IJSF_SB_EEEEEEEvNS4_8identityESX_S17_vS18_EENS_8epilogue10collective18CollectiveEpilogueINS1A_23Sm100TmaWarpSpecializedILi1ELi1ELi32ELb0ELb0EEEJSG_NS5_IJNSQ_ISE_SB_EES1F_EEEaSH_aSH_NS1A_6fusion15FusionCallbacksIS1E_NS1H_17LinearCombinationIaiaiLNS_15FloatRoundStyleE2EEESG_S1G_JEEENS4_5SM1004TMEM4LOAD26SM100_TMEM_LOAD_16dp32b32xESX_NSY_INSZ_ILi2ELi4ELi3EEES12_NSQ_INS5_IJS13_SE_EEENS5_IJSE_SB_EEEEEEENS4_39AutoVectorizingCopyWithAssumedAlignmentILi128EEENS4_14SM90_TMA_STOREES1V_S1X_S1X_EEEvvEEEEvNT_6ParamsE) ;  /* 0xffffff94021c7950 */ /* 0x000fea0003c3ffff */
        .weak           $__internal_1_$__cuda_sm10x_tcgen05_guardrail_trap_phase_invalid_during_alloc
        .type           $__internal_1_$__cuda_sm10x_tcgen05_guardrail_trap_phase_invalid_during_alloc,@function
        .size           $__internal_1_$__cuda_sm10x_tcgen05_guardrail_trap_phase_invalid_during_alloc,($__internal_2_$__cuda_sm10x_tcgen05_guardrail_trap_unallocated_columns_being_dealloced - $__internal_1_$__cuda_sm10x_tcgen05_guardrail_trap_phase_invalid_during_alloc)
$__internal_1_$__cuda_sm10x_tcgen05_guardrail_trap_phase_invalid_during_alloc:
[----:B------:R-:W-:Y:S05]  /*6b90*/  BPT.TRAP 0x1 ;  /* 0x000000040000795c */ /* 0x000fea0000300000 */
[----:B------:R-:W-:-:S04]  /*6ba0*/  MOV R3, 0x0 ;  /* 0x0000000000037802 */ /* 0x000fc80000000f00 */
[----:B------:R-:W-:Y:S05]  /*6bb0*/  RET.REL.NODEC R2 `(_ZN7cutlass13device_kernelINS_4gemm6kernel13GemmUniversalIN4cute5tupleIJiiiiEEENS1_10collective13CollectiveMmaINS1_35MainloopSm100TmaUmmaWarpSpecializedILi5ELi2ELi4ENS5_IJNS4_1CILi1EEESB_SB_EEEEENS5_IJNSA_ILi64EEESE_NSA_ILi128EEEEEEaNS5_IJlSB_lEEEaSH_NS4_8TiledMMAINS4_8MMA_AtomIJNS4_15SM100_MMA_S8_SSIaaiLi64ELi64ELNS4_4UMMA5MajorE0ELSM_0ELNSL_8SaturateE0EEEEEENS4_6LayoutISC_NS5_IJNSA_ILi0EEESR_SR_EEEEENS5_IJNS4_10UnderscoreESU_SU_EEEEENS4_13SM90_TMA_LOADENS4_14ComposedLayoutINS4_7SwizzleILi3ELi4ELi3EEENS4_18smem_ptr_flag_bitsILi8EEENSQ_INS5_IJNSA_ILi8EEESF_EEENS5_IJSF_SB_EEEEEEEvNS4_8identityESX_S17_vS18_EENS_8epilogue10collective18CollectiveEpilogueINS1A_23Sm100TmaWarpSpecializedILi1ELi1ELi32ELb0ELb0EEEJSG_NS5_IJNSQ_ISE_SB_EES1F_EEEaSH_aSH_NS1A_6fusion15FusionCallbacksIS1E_NS1H_17LinearCombinationIaiaiLNS_15FloatRoundStyleE2EEESG_S1G_JEEENS4_5SM1004TMEM4LOAD26SM100_TMEM_LOAD_16dp32b32xESX_NSY_INSZ_ILi2ELi4ELi3EEES12_NSQ_INS5_IJS13_SE_EEENS5_IJSE_SB_EEEEEEENS4_39AutoVectorizingCopyWithAssumedAlignmentILi128EEENS4_14SM90_TMA_STOREES1V_S1X_S1X_EEEvvEEEEvNT_6ParamsE) ;  /* 0xffffff9402107950 */ /* 0x000fea0003c3ffff */
        .weak           $__internal_2_$__cuda_sm10x_tcgen05_guardrail_trap_unallocated_columns_being_dealloced
        .type           $__internal_2_$__cuda_sm10x_tcgen05_guardrail_trap_unallocated_columns_being_dealloced,@function
        .size           $__internal_2_$__cuda_sm10x_tcgen05_guardrail_trap_unallocated_columns_being_dealloced,(.L_x_131 - $__internal_2_$__cuda_sm10x_tcgen05_guardrail_trap_unallocated_columns_being_dealloced)
$__internal_2_$__cuda_sm10x_tcgen05_guardrail_trap_unallocated_columns_being_dealloced:
[----:B------:R-:W-:Y:S05]  /*6bc0*/  BPT.TRAP 0x1 ;  /* 0x000000040000795c */ /* 0x000fea0000300000 */
[----:B------:R-:W-:-:S04]  /*6bd0*/  HFMA2 R3, -RZ, RZ, 0, 0 ;  /* 0x00000000ff037431 */ /* 0x000fc800000001ff */
[----:B------:R-:W-:Y:S05]  /*6be0*/  RET.REL.NODEC R2 `(_ZN7cutlass13device_kernelINS_4gemm6kernel13GemmUniversalIN4cute5tupleIJiiiiEEENS1_10collective13CollectiveMmaINS1_35MainloopSm100TmaUmmaWarpSpecializedILi5ELi2ELi4ENS5_IJNS4_1CILi1EEESB_SB_EEEEENS5_IJNSA_ILi64EEESE_NSA_ILi128EEEEEEaNS5_IJlSB_lEEEaSH_NS4_8TiledMMAINS4_8MMA_AtomIJNS4_15SM100_MMA_S8_SSIaaiLi64ELi64ELNS4_4UMMA5MajorE0ELSM_0ELNSL_8SaturateE0EEEEEENS4_6LayoutISC_NS5_IJNSA_ILi0EEESR_SR_EEEEENS5_IJNS4_10UnderscoreESU_SU_EEEEENS4_13SM90_TMA_LOADENS4_14ComposedLayoutINS4_7SwizzleILi3ELi4ELi3EEENS4_18smem_ptr_flag_bitsILi8EEENSQ_INS5_IJNSA_ILi8EEESF_EEENS5_IJSF_SB_EEEEEEEvNS4_8identityESX_S17_vS18_EENS_8epilogue10collective18CollectiveEpilogueINS1A_23Sm100TmaWarpSpecializedILi1ELi1ELi32ELb0ELb0EEEJSG_NS5_IJNSQ_ISE_SB_EES1F_EEEaSH_aSH_NS1A_6fusion15FusionCallbacksIS1E_NS1H_17LinearCombinationIaiaiLNS_15FloatRoundStyleE2EEESG_S1G_JEEENS4_5SM1004TMEM4LOAD26SM100_TMEM_LOAD_16dp32b32xESX_NSY_INSZ_ILi2ELi4ELi3EEES12_NSQ_INS5_IJS13_SE_EEENS5_IJSE_SB_EEEEEEENS4_39AutoVectorizingCopyWithAssumedAlignmentILi128EEENS4_14SM90_TMA_STOREES1V_S1X_S1X_EEEvvEEEEvNT_6ParamsE) ;  /* 0xffffff9402047950 */ /* 0x000fea0003c3ffff */
.L_x_130:
[----:B------:R-:W-:-:S00]  /*6bf0*/  BRA `(.L_x_130) ;  /* 0xfffffffc00fc7947 */ /* 0x000fc0000383ffff */
[----:B------:R-:W-:-:S00]  /*6c00*/  NOP ;  /* 0x0000000000007918 */ /* 0x000fc00000000000 */
[----:B------:R-:W-:-:S00]  /*6c10*/  NOP ;  /* 0x0000000000007918 */ /* 0x000fc00000000000 */
[----:B------:R-:W-:-:S00]  /*6c20*/  NOP ;  /* 0x0000000000007918 */ /* 0x000fc00000000000 */
[----:B------:R-:W-:-:S00]  /*6c30*/  NOP ;  /* 0x0000000000007918 */ /* 0x000fc00000000000 */
[----:B------:R-:W-:-:S00]  /*6c40*/  NOP ;  /* 0x0000000000007918 */ /* 0x000fc00000000000 */
[----:B------:R-:W-:-:S00]  /*6c50*/  NOP ;  /* 0x0000000000007918 */ /* 0x000fc00000000000 */
[----:B------:R-:W-:-:S00]  /*6c60*/  NOP ;  /* 0x0000000000007918 */ /* 0x000fc00000000000 */
[----:B------:R-:W-:-:S00]  /*6c70*/  NOP ;  /* 0x0000000000007918 */ /* 0x000fc00000000000 */
.L_x_131:


//--------------------- .nv.global.init           --------------------------
	.section	.nv.global.init,"aw",@progbits
.nv.global.init:
	.type		$str$27,@object
	.size		$str$27,($str$28 - $str$27)
$str$27:
        /*0000*/ 	.byte	0x28, 0x61, 0x64, 0x64, 0x72, 0x65, 0x73, 0x73, 0x20, 0x26, 0x20, 0x6d, 0x61, 0x73, 0x6b, 0x29
        /*0010*/ 	.byte	0x20, 0x3d, 0x3d, 0x20, 0x30, 0x00
	.type		$str$28,@object
	.size		$str$28,($str$26 - $str$28)
$str$28:
        /*0016*/ 	.byte	0x2f, 0x74, 0x6d, 0x70, 0x2f, 0x63, 0x75, 0x74, 0x6c, 0x61, 0x73, 0x73, 0x5f, 0x73, 0x77, 0x65
        /*0026*/ 	.byte	0x65, 0x70, 0x5f, 0x73, 0x72, 0x63, 0x2f, 0x69, 0x6e, 0x63, 0x6c, 0x75, 0x64, 0x65, 0x2f, 0x63
        /*0036*/ 	.byte	0x75, 0x74, 0x65, 0x2f, 0x70, 0x6f, 0x69, 0x6e, 0x74, 0x65, 0x72, 0x5f, 0x66, 0x6c, 0x61, 0x67
        /*0046*/ 	.byte	0x67, 0x65, 0x64, 0x2e, 0x68, 0x70, 0x70, 0x00
	.type		$str$26,@object
	.size		$str$26,($str$25 - $str$26)
$str$26:
        /*004e*/ 	.byte	0x2f, 0x74, 0x6d, 0x70, 0x2f, 0x63, 0x75, 0x74, 0x6c, 0x61, 0x73, 0x73, 0x5f, 0x73, 0x77, 0x65
        /*005e*/ 	.byte	0x65, 0x70, 0x5f, 0x73, 0x72, 0x63, 0x2f, 0x69, 0x6e, 0x63, 0x6c, 0x75, 0x64, 0x65, 0x2f, 0x63
        /*006e*/ 	.byte	0x75, 0x74, 0x65, 0x2f, 0x61, 0x74, 0x6f, 0x6d, 0x2f, 0x63, 0x6f, 0x70, 0x79, 0x5f, 0x74, 0x72
        /*007e*/ 	.byte	0x61, 0x69, 0x74, 0x73, 0x5f, 0x73, 0x6d, 0x31, 0x30, 0x30, 0x2e, 0x68, 0x70, 0x70, 0x00
	.type		$str$25,@object
	.size		$str$25,(__unnamed_1 - $str$25)
$str$25:
        /*008d*/ 	.byte	0x28, 0x28, 0x75, 0x69, 0x6e, 0x74, 0x33, 0x32, 0x5f, 0x74, 0x28, 0x74, 0x68, 0x72, 0x65, 0x61
        /*009d*/ 	.byte	0x64, 0x49, 0x64, 0x78, 0x2e, 0x78, 0x29, 0x20, 0x2f, 0x20, 0x33, 0x32, 0x29, 0x20, 0x25, 0x20
        /*00ad*/ 	.byte	0x34, 0x29, 0x20, 0x3d, 0x3d, 0x20, 0x28, 0x28, 0x28, 0x74, 0x6d, 0x65, 0x6d, 0x5f, 0x61, 0x64
        /*00bd*/ 	.byte	0x64, 0x72, 0x20, 0x3e, 0x3e, 0x20, 0x31, 0x36, 0x29, 0x20, 0x2f, 0x20, 0x33, 0x32, 0x29, 0x20
        /*00cd*/ 	.byte	0x25, 0x20, 0x34, 0x29, 0x00
	.type		__unnamed_1,@object
	.size		__unnamed_1,(__unnamed_2 - __unnamed_1)
__unnamed_1:
        /*00d2*/ 	.byte	0x61, 0x75, 0x74, 0x6f, 0x20, 0x63, 0x75, 0x74, 0x65, 0x3a, 0x3a, 0x61, 0x73, 0x5f, 0x70, 0x6f
        /* <DEDUP_REMOVED lines=24> */
        /*0262*/ 	.byte	0x00
	.type		__unnamed_2,@object
	.size		__unnamed_2,(.L_2 - __unnamed_2)
__unnamed_2:
        /* <DEDUP_REMOVED lines=41> */
.L_2:


//--------------------- .nv.shared._ZN7cutlass13device_kernelINS_4gemm6kernel13GemmUniversalIN4cute5tupleIJiiiiEEENS1_10collective13CollectiveMmaINS1_35MainloopSm100TmaUmmaWarpSpecializedILi5ELi2ELi4ENS5_IJNS4_1CILi1EEESB_SB_EEEEENS5_IJNSA_ILi64EEESE_NSA_ILi128EEEEEEaNS5_IJlSB_lEEEaSH_NS4_8TiledMMAINS4_8MMA_AtomIJNS4_15SM100_MMA_S8_SSIaaiLi64ELi64ELNS4_4UMMA5MajorE0ELSM_0ELNSL_8SaturateE0EEEEEENS4_6LayoutISC_NS5_IJNSA_ILi0EEESR_SR_EEEEENS5_IJNS4_10UnderscoreESU_SU_EEEEENS4_13SM90_TMA_LOADENS4_14ComposedLayoutINS4_7SwizzleILi3ELi4ELi3EEENS4_18smem_ptr_flag_bitsILi8EEENSQ_INS5_IJNSA_ILi8EEESF_EEENS5_IJSF_SB_EEEEEEEvNS4_8identityESX_S17_vS18_EENS_8epilogue10collective18CollectiveEpilogueINS1A_23Sm100TmaWarpSpecializedILi1ELi1ELi32ELb0ELb0EEEJSG_NS5_IJNSQ_ISE_SB_EES1F_EEEaSH_aSH_NS1A_6fusion15FusionCallbacksIS1E_NS1H_17LinearCombinationIaiaiLNS_15FloatRoundStyleE2EEESG_S1G_JEEENS4_5SM1004TMEM4LOAD26SM100_TMEM_LOAD_16dp32b32xESX_NSY_INSZ_ILi2ELi4ELi3EEES12_NSQ_INS5_IJS13_SE_EEENS5_IJSE_SB_EEEEEEENS4_39AutoVectorizingCopyWithAssumedAlignmentILi128EEENS4_14SM90_TMA_STOREES1V_S1X_S1X_EEEvvEEEEvNT_6ParamsE --------------------------
	.section	.nv.shared._ZN7cutlass13device_kernelINS_4gemm6kernel13GemmUniversalIN4cute5tupleIJiiiiEEENS1_10collective13CollectiveMmaINS1_35MainloopSm100TmaUmmaWarpSpecializedILi5ELi2ELi4ENS5_IJNS4_1CILi1EEESB_SB_EEEEENS5_IJNSA_ILi64EEESE_NSA_ILi128EEEEEEaNS5_IJlSB_lEEEaSH_NS4_8TiledMMAINS4_8MMA_AtomIJNS4_15SM100_MMA_S8_SSIaaiLi64ELi64ELNS4_4UMMA5MajorE0ELSM_0ELNSL_8SaturateE0EEEEEENS4_6LayoutISC_NS5_IJNSA_ILi0EEESR_SR_EEEEENS5_IJNS4_10UnderscoreESU_SU_EEEEENS4_13SM90_TMA_LOADENS4_14ComposedLayoutINS4_7SwizzleILi3ELi4ELi3EEENS4_18smem_ptr_flag_bitsILi8EEENSQ_INS5_IJNSA_ILi8EEESF_EEENS5_IJSF_SB_EEEEEEEvNS4_8identityESX_S17_vS18_EENS_8epilogue10collective18CollectiveEpilogueINS1A_23Sm100TmaWarpSpecializedILi1ELi1ELi32ELb0ELb0EEEJSG_NS5_IJNSQ_ISE_SB_EES1F_EEEaSH_aSH_NS1A_6fusion15FusionCallbacksIS1E_NS1H_17LinearCombinationIaiaiLNS_15FloatRoundStyleE2EEESG_S1G_JEEENS4_5SM1004TMEM4LOAD26SM100_TMEM_LOAD_16dp32b32xESX_NSY_INSZ_ILi2ELi4ELi3EEES12_NSQ_INS5_IJS13_SE_EEENS5_IJSE_SB_EEEEEEENS4_39AutoVectorizingCopyWithAssumedAlignmentILi128EEENS4_14SM90_TMA_STOREES1V_S1X_S1X_EEEvvEEEEvNT_6ParamsE,"aw",@nobits
	.sectionflags	@""
	.align	16
	.zero		1024


//--------------------- .nv.shared.reserved.0     --------------------------
	.section	.nv.shared.reserved.0,"aw",@nobits
	.weak		__nv_reservedSMEM_offset_0_alias
	.size		__nv_reservedSMEM_offset_0_alias, 0, 64
	.other		__nv_reservedSMEM_offset_0_alias,@"STO_CUDA_RESERVED_SHARED STV_DEFAULT"
__nv_reservedSMEM_offset_0_alias:
	.zero		0
.nv.shared.reserved.0:
	.zero		64
	.weak		__nv_reservedSMEM_tcgen05_partition
	.type		__nv_reservedSMEM_tcgen05_partition,@object
	.size		__nv_reservedSMEM_tcgen05_partition,(.L_0 - __nv_reservedSMEM_tcgen05_partition)
__nv_reservedSMEM_tcgen05_partition:
	.zero		32
.L_0:


//--------------------- .nv.global                --------------------------
	.section	.nv.global,"aw",@nobits
.nv.global:
	.type		_ZN39_INTERNAL_49837e73_4_k_cu_d93115d5_94644cute1_E,@object
	.size		_ZN39_INTERNAL_49837e73_4_k_cu_d93115d5_94644cute1_E,(_ZN39_INTERNAL_49837e73_4_k_cu_d93115d5_94644cuda3std3__45__cpo6cbeginE - _ZN39_INTERNAL_49837e73_4_k_cu_d93115d5_94644cute1_E)
_ZN39_INTERNAL_49837e73_4_k_cu_d93115d5_94644cute1_E:
	.zero		1
	.type		_ZN39_INTERNAL_49837e73_4_k_cu_d93115d5_94644cuda3std3__45__cpo6cbeginE,@object
	.size		_ZN39_INTERNAL_49837e73_4_k_cu_d93115d5_94644cuda3std3__45__cpo6cbeginE,(_ZN39_INTERNAL_49837e73_4_k_cu_d93115d5_94644cuda3std3__48in_placeE - _ZN39_INTERNAL_49837e73_4_k_cu_d93115d5_94644cuda3std3__45__cpo6cbeginE)
_ZN39_INTERNAL_49837e73_4_k_cu_d93115d5_94644cuda3std3__45__cpo6cbeginE:
	.zero		1
	.type		_ZN39_INTERNAL_49837e73_4_k_cu_d93115d5_94644cuda3std3__48in_placeE,@object
	.size		_ZN39_INTERNAL_49837e73_4_k_cu_d93115d5_94644cuda3std3__48in_placeE,(_ZN39_INTERNAL_49837e73_4_k_cu_d93115d5_94644cuda3std6ranges3__45__cpo9iter_moveE - _ZN39_INTERNAL_49837e73_4_k_cu_d93115d5_94644cuda3std3__48in_placeE)
_ZN39_INTERNAL_49837e73_4_k_cu_d93115d5_94644cuda3std3__48in_placeE:
	.zero		1
	.type		_ZN39_INTERNAL_49837e73_4_k_cu_d93115d5_94644cuda3std6ranges3__45__cpo9iter_moveE,@object
	.size		_ZN39_INTERNAL_49837e73_4_k_cu_d93115d5_94644cuda3std6ranges3__45__cpo9iter_moveE,(_ZN39_INTERNAL_49837e73_4_k_cu_d93115d5_94644cuda3std3__45__cpo5beginE - _ZN39_INTERNAL_49837e73_4_k_cu_d93115d5_94644cuda3std6ranges3__45__cpo9iter_moveE)
_ZN39_INTERNAL_49837e73_4_k_cu_d93115d5_94644cuda3std6ranges3__45__cpo9iter_moveE:
	.zero		1
	.type		_ZN39_INTERNAL_49837e73_4_k_cu_d93115d5_94644cuda3std3__45__cpo5beginE,@object
	.size		_ZN39_INTERNAL_49837e73_4_k_cu_d93115d5_94644cuda3std3__45__cpo5beginE,(_ZN39_INTERNAL_49837e73_4_k_cu_d93115d5_94644cuda3std3__441_GLOBAL__N__49837e73_4_k_cu_d93115d5_94646ignoreE - _ZN39_INTERNAL_49837e73_4_k_cu_d93115d5_94644cuda3std3__45__cpo5beginE)
_ZN39_INTERNAL_49837e73_4_k_cu_d93115d5_94644cuda3std3__45__cpo5beginE:
	.zero		1
	.type		_ZN39_INTERNAL_49837e73_4_k_cu_d93115d5_94644cuda3std3__441_GLOBAL__N__49837e73_4_k_cu_d93115d5_94646ignoreE,@object
	.size		_ZN39_INTERNAL_49837e73_4_k_cu_d93115d5_94644cuda3std3__441_GLOBAL__N__49837e73_4_k_cu_d93115d5_94646ignoreE,(_ZN39_INTERNAL_49837e73_4_k_cu_d93115d5_94644cute7productE - _ZN39_INTERNAL_49837e73_4_k_cu_d93115d5_94644cuda3std3__441_GLOBAL__N__49837e73_4_k_cu_d93115d5_94646ignoreE)
_ZN39_INTERNAL_49837e73_4_k_cu_d93115d5_94644cuda3std3__441_GLOBAL__N__49837e73_4_k_cu_d93115d5_94646ignoreE:
	.zero		1
	.type		_ZN39_INTERNAL_49837e73_4_k_cu_d93115d5_94644cute7productE,@object
	.size		_ZN39_INTERNAL_49837e73_4_k_cu_d93115d5_94644cute7productE,(_ZN39_INTERNAL_49837e73_4_k_cu_d93115d5_94644cuda3std3__45__cpo3endE - _ZN39_INTERNAL_49837e73_4_k_cu_d93115d5_94644cute7productE)
_ZN39_INTERNAL_49837e73_4_k_cu_d93115d5_94644cute7productE:
	.zero		1
	.type		_ZN39_INTERNAL_49837e73_4_k_cu_d93115d5_94644cuda3std3__45__cpo3endE,@object
	.size		_ZN39_INTERNAL_49837e73_4_k_cu_d93115d5_94644cuda3std3__45__cpo3endE,(_ZN39_INTERNAL_49837e73_4_k_cu_d93115d5_94644cuda3std3__419piecewise_constructE - _ZN39_INTERNAL_49837e73_4_k_cu_d93115d5_94644cuda3std3__45__cpo3endE)
_ZN39_INTERNAL_49837e73_4_k_cu_d93115d5_94644cuda3std3__45__cpo3endE:
	.zero		1
	.type		_ZN39_INTERNAL_49837e73_4_k_cu_d93115d5_94644cuda3std3__419piecewise_constructE,@object
	.size		_ZN39_INTERNAL_49837e73_4_k_cu_d93115d5_94644cuda3std3__419piecewise_constructE,(_ZN39_INTERNAL_49837e73_4_k_cu_d93115d5_94644cuda3std3__45__cpo4cendE - _ZN39_INTERNAL_49837e73_4_k_cu_d93115d5_94644cuda3std3__419piecewise_constructE)
_ZN39_INTERNAL_49837e73_4_k_cu_d93115d5_94644cuda3std3__419piecewise_constructE:
	.zero		1
	.type		_ZN39_INTERNAL_49837e73_4_k_cu_d93115d5_94644cuda3std3__45__cpo4cendE,@object
	.size		_ZN39_INTERNAL_49837e73_4_k_cu_d93115d5_94644cuda3std3__45__cpo4cendE,(_ZN39_INTERNAL_49837e73_4_k_cu_d93115d5_94644cuda3std6ranges3__45__cpo4swapE - _ZN39_INTERNAL_49837e73_4_k_cu_d93115d5_94644cuda3std3__45__cpo4cendE)
_ZN39_INTERNAL_49837e73_4_k_cu_d93115d5_94644cuda3std3__45__cpo4cendE:
	.zero		1
	.type		_ZN39_INTERNAL_49837e73_4_k_cu_d93115d5_94644cuda3std6ranges3__45__cpo4swapE,@object
	.size		_ZN39_INTERNAL_49837e73_4_k_cu_d93115d5_94644cuda3std6ranges3__45__cpo4swapE,(.L_10 - _ZN39_INTERNAL_49837e73_4_k_cu_d93115d5_94644cuda3std6ranges3__45__cpo4swapE)
_ZN39_INTERNAL_49837e73_4_k_cu_d93115d5_94644cuda3std6ranges3__45__cpo4swapE:
	.zero		1
.L_10:


//--------------------- .nv.constant0._ZN7cutlass13device_kernelINS_4gemm6kernel13GemmUniversalIN4cute5tupleIJiiiiEEENS1_10collective13CollectiveMmaINS1_35MainloopSm100TmaUmmaWarpSpecializedILi5ELi2ELi4ENS5_IJNS4_1CILi1EEESB_SB_EEEEENS5_IJNSA_ILi64EEESE_NSA_ILi128EEEEEEaNS5_IJlSB_lEEEaSH_NS4_8TiledMMAINS4_8MMA_AtomIJNS4_15SM100_MMA_S8_SSIaaiLi64ELi64ELNS4_4UMMA5MajorE0ELSM_0ELNSL_8SaturateE0EEEEEENS4_6LayoutISC_NS5_IJNSA_ILi0EEESR_SR_EEEEENS5_IJNS4_10UnderscoreESU_SU_EEEEENS4_13SM90_TMA_LOADENS4_14ComposedLayoutINS4_7SwizzleILi3ELi4ELi3EEENS4_18smem_ptr_flag_bitsILi8EEENSQ_INS5_IJNSA_ILi8EEESF_EEENS5_IJSF_SB_EEEEEEEvNS4_8identityESX_S17_vS18_EENS_8epilogue10collective18CollectiveEpilogueINS1A_23Sm100TmaWarpSpecializedILi1ELi1ELi32ELb0ELb0EEEJSG_NS5_IJNSQ_ISE_SB_EES1F_EEEaSH_aSH_NS1A_6fusion15FusionCallbacksIS1E_NS1H_17LinearCombinationIaiaiLNS_15FloatRoundStyleE2EEESG_S1G_JEEENS4_5SM1004TMEM4LOAD26SM100_TMEM_LOAD_16dp32b32xESX_NSY_INSZ_ILi2ELi4ELi3EEES12_NSQ_INS5_IJS13_SE_EEENS5_IJSE_SB_EEEEEEENS4_39AutoVectorizingCopyWithAssumedAlignmentILi128EEENS4_14SM90_TMA_STOREES1V_S1X_S1X_EEEvvEEEEvNT_6ParamsE --------------------------
	.section	.nv.constant0._ZN7cutlass13device_kernelINS_4gemm6kernel13GemmUniversalIN4cute5tupleIJiiiiEEENS1_10collective13CollectiveMmaINS1_35MainloopSm100TmaUmmaWarpSpecializedILi5ELi2ELi4ENS5_IJNS4_1CILi1EEESB_SB_EEEEENS5_IJNSA_ILi64EEESE_NSA_ILi128EEEEEEaNS5_IJlSB_lEEEaSH_NS4_8TiledMMAINS4_8MMA_AtomIJNS4_15SM100_MMA_S8_SSIaaiLi64ELi64ELNS4_4UMMA5MajorE0ELSM_0ELNSL_8SaturateE0EEEEEENS4_6LayoutISC_NS5_IJNSA_ILi0EEESR_SR_EEEEENS5_IJNS4_10UnderscoreESU_SU_EEEEENS4_13SM90_TMA_LOADENS4_14ComposedLayoutINS4_7SwizzleILi3ELi4ELi3EEENS4_18smem_ptr_flag_bitsILi8EEENSQ_INS5_IJNSA_ILi8EEESF_EEENS5_IJSF_SB_EEEEEEEvNS4_8identityESX_S17_vS18_EENS_8epilogue10collective18CollectiveEpilogueINS1A_23Sm100TmaWarpSpecializedILi1ELi1ELi32ELb0ELb0EEEJSG_NS5_IJNSQ_ISE_SB_EES1F_EEEaSH_aSH_NS1A_6fusion15FusionCallbacksIS1E_NS1H_17LinearCombinationIaiaiLNS_15FloatRoundStyleE2EEESG_S1G_JEEENS4_5SM1004TMEM4LOAD26SM100_TMEM_LOAD_16dp32b32xESX_NSY_INSZ_ILi2ELi4ELi3EEES12_NSQ_INS5_IJS13_SE_EEENS5_IJSE_SB_EEEEEEENS4_39AutoVectorizingCopyWithAssumedAlignmentILi128EEENS4_14SM90_TMA_STOREES1V_S1X_S1X_EEEvvEEEEvNT_6ParamsE,"a",@progbits
	.sectionflags	@""
	.align	4
.nv.constant0._ZN7cutlass13device_kernelINS_4gemm6kernel13GemmUniversalIN4cute5tupleIJiiiiEEENS1_10collective13CollectiveMmaINS1_35MainloopSm100TmaUmmaWarpSpecializedILi5ELi2ELi4ENS5_IJNS4_1CILi1EEESB_SB_EEEEENS5_IJNSA_ILi64EEESE_NSA_ILi128EEEEEEaNS5_IJlSB_lEEEaSH_NS4_8TiledMMAINS4_8MMA_AtomIJNS4_15SM100_MMA_S8_SSIaaiLi64ELi64ELNS4_4UMMA5MajorE0ELSM_0ELNSL_8SaturateE0EEEEEENS4_6LayoutISC_NS5_IJNSA_ILi0EEESR_SR_EEEEENS5_IJNS4_10UnderscoreESU_SU_EEEEENS4_13SM90_TMA_LOADENS4_14ComposedLayoutINS4_7SwizzleILi3ELi4ELi3EEENS4_18smem_ptr_flag_bitsILi8EEENSQ_INS5_IJNSA_ILi8EEESF_EEENS5_IJSF_SB_EEEEEEEvNS4_8identityESX_S17_vS18_EENS_8epilogue10collective18CollectiveEpilogueINS1A_23Sm100TmaWarpSpecializedILi1ELi1ELi32ELb0ELb0EEEJSG_NS5_IJNSQ_ISE_SB_EES1F_EEEaSH_aSH_NS1A_6fusion15FusionCallbacksIS1E_NS1H_17LinearCombinationIaiaiLNS_15FloatRoundStyleE2EEESG_S1G_JEEENS4_5SM1004TMEM4LOAD26SM100_TMEM_LOAD_16dp32b32xESX_NSY_INSZ_ILi2ELi4ELi3EEES12_NSQ_INS5_IJS13_SE_EEENS5_IJSE_SB_EEEEEEENS4_39AutoVectorizingCopyWithAssumedAlignmentILi128EEENS4_14SM90_TMA_STOREES1V_S1X_S1X_EEEvvEEEEvNT_6ParamsE:
	.zero		2944


//--------------------- SYMBOLS --------------------------

	.type		.nv.reservedSmem.offset0,@object
	.size		.nv.reservedSmem.offset0,0x4
	.type		.nv.reservedSmem.cap,@object
	.size		.nv.reservedSmem.cap,0x4
	.type		__assertfail,@function
